//
// Generated by NVIDIA NVVM Compiler
//
// Compiler Build ID: CL-36424714
// Cuda compilation tools, release 13.0, V13.0.88
// Based on NVVM 20.0.0
//

.version 9.0
.target sm_100
.address_size 64

	// .globl	_Z16kernelFuncDoublePd
.func  (.param .align 16 .b8 func_retval0[16]) __internal_trig_reduction_slowpathd
(
	.param .b64 __internal_trig_reduction_slowpathd_param_0
)
;
.global .align 4 .b8 __cudart_i2opi_f[24] = {65, 144, 67, 60, 153, 149, 98, 219, 192, 221, 52, 245, 209, 87, 39, 252, 41, 21, 68, 78, 110, 131, 249, 162};
.global .align 8 .b8 __cudart_i2opi_d[144] = {8, 93, 141, 31, 177, 95, 251, 107, 234, 146, 82, 138, 247, 57, 7, 61, 123, 241, 229, 235, 199, 186, 39, 117, 45, 234, 95, 158, 102, 63, 70, 79, 183, 9, 203, 39, 207, 126, 54, 109, 31, 109, 10, 90, 139, 17, 47, 239, 15, 152, 5, 222, 255, 151, 248, 31, 59, 40, 249, 189, 139, 95, 132, 156, 244, 57, 83, 131, 57, 214, 145, 57, 65, 126, 95, 180, 38, 112, 156, 233, 132, 68, 187, 46, 245, 53, 130, 232, 62, 167, 41, 177, 28, 235, 29, 254, 28, 146, 209, 9, 234, 46, 73, 6, 224, 210, 77, 66, 58, 110, 36, 183, 97, 197, 187, 222, 171, 99, 81, 254, 65, 144, 67, 60, 153, 149, 98, 219, 192, 221, 52, 245, 209, 87, 39, 252, 41, 21, 68, 78, 110, 131, 249, 162};

.visible .entry _Z16kernelFuncDoublePd(
	.param .u64 .ptr .align 1 _Z16kernelFuncDoublePd_param_0
)
{
	.reg .pred 	%p<80>;
	.reg .b32 	%r<98>;
	.reg .b32 	%f<22>;
	.reg .b64 	%rd<3>;
	.reg .b64 	%fd<201>;

	ld.param.u64 	%rd2, [_Z16kernelFuncDoublePd_param_0];
	cvta.to.global.u64 	%rd1, %rd2;
	abs.f32 	%f1, %f3;
	ld.global.f64 	%fd1, [%rd1];
	abs.f64 	%fd2, %fd1;
	setp.gtu.f64 	%p1, %fd2, 0d401C58FD1A62F5EC;
	setp.le.f64 	%p2, %fd2, 0d401C58FD1A62F5EC;
	@%p2 bra 	$L__BB0_6;
	setp.le.f64 	%p3, %fd2, 0d402471FCB6A7A8C0;
	setp.eq.f64 	%p4, %fd2, 0d7FF0000000000000;
	or.pred  	%p5, %p3, %p4;
	@%p5 bra 	$L__BB0_6;
	rcp.approx.ftz.f64 	%fd34, %fd2;
	neg.f64 	%fd35, %fd2;
	fma.rn.f64 	%fd36, %fd35, %fd34, 0d3FF0000000000000;
	fma.rn.f64 	%fd37, %fd36, %fd36, %fd36;
	fma.rn.f64 	%fd38, %fd37, %fd34, %fd34;
	mul.f64 	%fd39, %fd38, %fd38;
	fma.rn.f64 	%fd40, %fd39, 0dC14602FE1C34685E, 0d410ECD4523B12B84;
	fma.rn.f64 	%fd41, %fd40, %fd39, 0dC0C7A2FC1972F05A;
	fma.rn.f64 	%fd42, %fd41, %fd39, 0d407EBA131F7E5BEB;
	fma.rn.f64 	%fd43, %fd42, %fd39, 0dC0373B92E6E7CC7D;
	fma.rn.f64 	%fd44, %fd43, %fd39, 0d3FFA31BEE63A2F08;
	fma.rn.f64 	%fd45, %fd44, %fd39, 0dBFCAD320104D5D05;
	fma.rn.f64 	%fd46, %fd45, %fd39, 0d3FB0AAAA9C76D07E;
	fma.rn.f64 	%fd47, %fd46, %fd39, 0dBFBFFFFFFFFDACEC;
	fma.rn.f64 	%fd3, %fd47, %fd38, %fd2;
	mul.f64 	%fd48, %fd3, 0d3FE45F306DC9C883;
	cvt.rni.s32.f64 	%r84, %fd48;
	cvt.rn.f64.s32 	%fd49, %r84;
	fma.rn.f64 	%fd50, %fd49, 0dBFF921FB54442D18, %fd3;
	fma.rn.f64 	%fd51, %fd49, 0dBC91A62633145C00, %fd50;
	fma.rn.f64 	%fd195, %fd49, 0dB97B839A252049C0, %fd51;
	abs.f64 	%fd52, %fd3;
	setp.ltu.f64 	%p6, %fd52, 0d41E0000000000000;
	@%p6 bra 	$L__BB0_4;
	{ // callseq 0, 0
	.param .b64 param0;
	st.param.f64 	[param0], %fd3;
	.param .align 16 .b8 retval0[16];
	call.uni (retval0), 
	__internal_trig_reduction_slowpathd, 
	(
	param0
	);
	ld.param.f64 	%fd195, [retval0];
	ld.param.b32 	%r84, [retval0+8];
	} // callseq 0
$L__BB0_4:
	and.b32  	%r47, %r84, 3;
	cvt.rn.f64.u32 	%fd54, %r47;
	add.f64 	%fd55, %fd195, 0dBFE921FB54442D18;
	fma.rn.f64 	%fd7, %fd54, 0d3FF921FB54442D18, %fd55;
	abs.f64 	%fd56, %fd7;
	setp.eq.f64 	%p7, %fd56, 0d7FF0000000000000;
	setp.ltu.f64 	%p8, %fd56, 0d41E0000000000000;
	or.pred  	%p9, %p7, %p8;
	@%p9 bra 	$L__BB0_6;
	{ // callseq 1, 0
	.param .b64 param0;
	st.param.f64 	[param0], %fd7;
	.param .align 16 .b8 retval0[16];
	call.uni (retval0), 
	__internal_trig_reduction_slowpathd, 
	(
	param0
	);
	ld.param.f64 	%fd57, [retval0];
	ld.param.b32 	%r48, [retval0+8];
	} // callseq 1
$L__BB0_6:
	setp.le.f64 	%p10, %fd2, 0d4015B1D0574614EA;
	@%p10 bra 	$L__BB0_12;
	setp.le.f64 	%p11, %fd2, 0d40213065E54C1AA9;
	setp.eq.f64 	%p12, %fd2, 0d7FF0000000000000;
	or.pred  	%p13, %p11, %p12;
	@%p13 bra 	$L__BB0_12;
	rcp.approx.ftz.f64 	%fd59, %fd2;
	neg.f64 	%fd60, %fd2;
	fma.rn.f64 	%fd61, %fd60, %fd59, 0d3FF0000000000000;
	fma.rn.f64 	%fd62, %fd61, %fd61, %fd61;
	fma.rn.f64 	%fd63, %fd62, %fd59, %fd59;
	mul.f64 	%fd64, %fd63, %fd63;
	fma.rn.f64 	%fd65, %fd64, 0dC18DA26B212FDC9A, 0d415A30AC6857BEE0;
	fma.rn.f64 	%fd66, %fd65, %fd64, 0dC11764222AD7C910;
	fma.rn.f64 	%fd67, %fd66, %fd64, 0d40CEB02E0C306857;
	fma.rn.f64 	%fd68, %fd67, %fd64, 0dC08351859FA2B23B;
	fma.rn.f64 	%fd69, %fd68, %fd64, 0d403E65A07AF51F42;
	fma.rn.f64 	%fd70, %fd69, %fd64, 0dC002F2B817F77A57;
	fma.rn.f64 	%fd71, %fd70, %fd64, 0d3FD7BCC34DA069FD;
	fma.rn.f64 	%fd72, %fd71, %fd64, 0dBFC4FFFFF8A44463;
	fma.rn.f64 	%fd73, %fd72, %fd64, 0d3FD7FFFFFFFF5CD7;
	fma.rn.f64 	%fd8, %fd73, %fd63, %fd2;
	mul.f64 	%fd74, %fd8, 0d3FE45F306DC9C883;
	cvt.rni.s32.f64 	%r85, %fd74;
	cvt.rn.f64.s32 	%fd75, %r85;
	fma.rn.f64 	%fd76, %fd75, 0dBFF921FB54442D18, %fd8;
	fma.rn.f64 	%fd77, %fd75, 0dBC91A62633145C00, %fd76;
	fma.rn.f64 	%fd196, %fd75, 0dB97B839A252049C0, %fd77;
	abs.f64 	%fd78, %fd8;
	setp.ltu.f64 	%p14, %fd78, 0d41E0000000000000;
	@%p14 bra 	$L__BB0_10;
	{ // callseq 2, 0
	.param .b64 param0;
	st.param.f64 	[param0], %fd8;
	.param .align 16 .b8 retval0[16];
	call.uni (retval0), 
	__internal_trig_reduction_slowpathd, 
	(
	param0
	);
	ld.param.f64 	%fd196, [retval0];
	ld.param.b32 	%r85, [retval0+8];
	} // callseq 2
$L__BB0_10:
	and.b32  	%r51, %r85, 3;
	cvt.rn.f64.u32 	%fd80, %r51;
	add.f64 	%fd81, %fd196, 0dC002D97C7F3321D2;
	fma.rn.f64 	%fd12, %fd80, 0d3FF921FB54442D18, %fd81;
	abs.f64 	%fd82, %fd12;
	setp.eq.f64 	%p15, %fd82, 0d7FF0000000000000;
	setp.ltu.f64 	%p16, %fd82, 0d41E0000000000000;
	or.pred  	%p17, %p15, %p16;
	@%p17 bra 	$L__BB0_12;
	{ // callseq 3, 0
	.param .b64 param0;
	st.param.f64 	[param0], %fd12;
	.param .align 16 .b8 retval0[16];
	call.uni (retval0), 
	__internal_trig_reduction_slowpathd, 
	(
	param0
	);
	ld.param.f64 	%fd83, [retval0];
	ld.param.b32 	%r52, [retval0+8];
	} // callseq 3
$L__BB0_12:
	st.global.f64 	[%rd1+16], %fd2;
	ld.global.f64 	%fd13, [%rd1+8];
	cvt.rzi.s32.f64 	%r7, %fd13;
	setp.lt.s32 	%p18, %r7, 2;
	@%p18 bra 	$L__BB0_20;
	add.s32 	%r8, %r7, -1;
	add.s32 	%r54, %r7, -2;
	setp.lt.u32 	%p19, %r54, 15;
	@%p19 bra 	$L__BB0_16;
	and.b32  	%r55, %r8, -16;
	neg.s32 	%r86, %r55;
$L__BB0_15:
	.pragma "nounroll";
	add.s32 	%r86, %r86, 16;
	setp.ne.s32 	%p20, %r86, 0;
	@%p20 bra 	$L__BB0_15;
$L__BB0_16:
	and.b32  	%r56, %r8, 7;
	setp.eq.s32 	%p21, %r56, 0;
	@%p21 bra 	$L__BB0_20;
	and.b32  	%r12, %r8, 3;
	setp.eq.s32 	%p22, %r12, 0;
	@%p22 bra 	$L__BB0_20;
	neg.s32 	%r87, %r12;
$L__BB0_19:
	.pragma "nounroll";
	add.s32 	%r87, %r87, 1;
	setp.ne.s32 	%p23, %r87, 0;
	@%p23 bra 	$L__BB0_19;
$L__BB0_20:
	setp.lt.s32 	%p24, %r7, 8;
	@%p24 bra 	$L__BB0_23;
	and.b32  	%r57, %r7, 2147483640;
	neg.s32 	%r88, %r57;
$L__BB0_22:
	.pragma "nounroll";
	add.s32 	%r88, %r88, 8;
	setp.ne.s32 	%p25, %r88, 0;
	@%p25 bra 	$L__BB0_22;
$L__BB0_23:
	setp.lt.s32 	%p26, %r7, 2;
	{
	.reg .b32 %temp; 
	mov.b64 	{%temp, %r58}, %fd2;
	}
	and.b32  	%r59, %r58, -4194304;
	xor.b32  	%r60, %r59, 2144337920;
	mov.b32 	%r61, 0;
	mov.b64 	%fd85, {%r61, %r60};
	mul.f64 	%fd86, %fd2, %fd85;
	fma.rn.f64 	%fd87, %fd86, %fd86, 0d0000000000000000;
	rsqrt.approx.f64 	%fd88, %fd87;
	mul.f64 	%fd89, %fd88, %fd85;
	setp.eq.f64 	%p27, %fd2, 0d7FF0000000000000;
	selp.f64 	%fd90, 0d0000000000000000, %fd89, %p27;
	st.global.f64 	[%rd1+16], %fd90;
	@%p26 bra 	$L__BB0_31;
	add.s32 	%r19, %r7, -1;
	add.s32 	%r62, %r7, -2;
	setp.lt.u32 	%p28, %r62, 15;
	@%p28 bra 	$L__BB0_27;
	and.b32  	%r63, %r19, -16;
	neg.s32 	%r89, %r63;
$L__BB0_26:
	.pragma "nounroll";
	add.s32 	%r89, %r89, 16;
	setp.ne.s32 	%p29, %r89, 0;
	@%p29 bra 	$L__BB0_26;
$L__BB0_27:
	and.b32  	%r64, %r19, 7;
	setp.eq.s32 	%p30, %r64, 0;
	@%p30 bra 	$L__BB0_31;
	and.b32  	%r23, %r19, 3;
	setp.eq.s32 	%p31, %r23, 0;
	@%p31 bra 	$L__BB0_31;
	neg.s32 	%r90, %r23;
$L__BB0_30:
	.pragma "nounroll";
	add.s32 	%r90, %r90, 1;
	setp.ne.s32 	%p32, %r90, 0;
	@%p32 bra 	$L__BB0_30;
$L__BB0_31:
	setp.lt.s32 	%p33, %r7, 8;
	@%p33 bra 	$L__BB0_34;
	and.b32  	%r65, %r7, 2147483640;
	neg.s32 	%r91, %r65;
$L__BB0_33:
	.pragma "nounroll";
	add.s32 	%r91, %r91, 8;
	setp.ne.s32 	%p34, %r91, 0;
	@%p34 bra 	$L__BB0_33;
$L__BB0_34:
	setp.gtu.f32 	%p35, %f1, 0f3EE4C176;
	@%p35 bra 	$L__BB0_39;
	abs.f32 	%f2, %f1;
	setp.le.f32 	%p36, %f2, 0f41000000;
	abs.f32 	%f4, %f2;
	setp.eq.f32 	%p37, %f4, 0f7F800000;
	or.pred  	%p38, %p36, %p37;
	@%p38 bra 	$L__BB0_44;
	rcp.approx.ftz.f32 	%f6, %f2;
	mul.f32 	%f7, %f6, %f6;
	fma.rn.f32 	%f8, %f7, 0f3F91E009, 0fBE52412D;
	fma.rn.f32 	%f9, %f8, %f7, 0f3D854ED1;
	fma.rn.f32 	%f10, %f9, %f7, 0fBDFFFFFF;
	fma.rn.f32 	%f11, %f10, %f6, %f2;
	abs.f32 	%f12, %f11;
	setp.ltu.f32 	%p39, %f12, 0f47CE4780;
	setp.eq.f32 	%p40, %f12, 0f7F800000;
	or.pred  	%p41, %p39, %p40;
	@%p41 bra 	$L__BB0_44;
	mov.b32 	%r92, 0;
$L__BB0_38:
	.pragma "nounroll";
	add.s32 	%r92, %r92, 1;
	setp.eq.s32 	%p42, %r92, 6;
	@%p42 bra 	$L__BB0_44;
	bra.uni 	$L__BB0_38;
$L__BB0_39:
	setp.le.f32 	%p43, %f1, 0f40B0B31E;
	@%p43 bra 	$L__BB0_44;
	setp.le.f32 	%p44, %f1, 0f410A7798;
	abs.f32 	%f13, %f1;
	setp.eq.f32 	%p45, %f13, 0f7F800000;
	or.pred  	%p46, %p44, %p45;
	@%p46 bra 	$L__BB0_44;
	rcp.approx.ftz.f32 	%f15, %f1;
	mul.f32 	%f16, %f15, %f15;
	fma.rn.f32 	%f17, %f16, 0f3F8CCD61, 0fBE50D31C;
	fma.rn.f32 	%f18, %f17, %f16, 0f3D854783;
	fma.rn.f32 	%f19, %f18, %f16, 0fBDFFFFFB;
	fma.rn.f32 	%f20, %f19, %f15, %f1;
	abs.f32 	%f21, %f20;
	setp.ltu.f32 	%p47, %f21, 0f47CE4780;
	setp.eq.f32 	%p48, %f21, 0f7F800000;
	or.pred  	%p49, %p47, %p48;
	@%p49 bra 	$L__BB0_44;
	mov.b32 	%r93, 0;
$L__BB0_43:
	.pragma "nounroll";
	add.s32 	%r93, %r93, 1;
	setp.ne.s32 	%p50, %r93, 6;
	@%p50 bra 	$L__BB0_43;
$L__BB0_44:
	setp.gtu.f64 	%p51, %fd2, 0d3FE97F4A8F9D3F28;
	@%p51 bra 	$L__BB0_50;
	setp.le.f64 	%p52, %fd2, 0d402471FCB6A7A8C0;
	not.pred 	%p53, %p1;
	or.pred  	%p54, %p52, %p53;
	@%p54 bra 	$L__BB0_55;
	rcp.approx.ftz.f64 	%fd91, %fd2;
	neg.f64 	%fd92, %fd2;
	fma.rn.f64 	%fd93, %fd92, %fd91, 0d3FF0000000000000;
	fma.rn.f64 	%fd94, %fd93, %fd93, %fd93;
	fma.rn.f64 	%fd95, %fd94, %fd91, %fd91;
	mul.f64 	%fd96, %fd95, %fd95;
	fma.rn.f64 	%fd97, %fd96, 0dC14602FE1C34685E, 0d410ECD4523B12B84;
	fma.rn.f64 	%fd98, %fd97, %fd96, 0dC0C7A2FC1972F05A;
	fma.rn.f64 	%fd99, %fd98, %fd96, 0d407EBA131F7E5BEB;
	fma.rn.f64 	%fd100, %fd99, %fd96, 0dC0373B92E6E7CC7D;
	fma.rn.f64 	%fd101, %fd100, %fd96, 0d3FFA31BEE63A2F08;
	fma.rn.f64 	%fd102, %fd101, %fd96, 0dBFCAD320104D5D05;
	fma.rn.f64 	%fd103, %fd102, %fd96, 0d3FB0AAAA9C76D07E;
	fma.rn.f64 	%fd104, %fd103, %fd96, 0dBFBFFFFFFFFDACEC;
	fma.rn.f64 	%fd14, %fd104, %fd95, %fd2;
	mul.f64 	%fd105, %fd14, 0d3FE45F306DC9C883;
	cvt.rni.s32.f64 	%r94, %fd105;
	cvt.rn.f64.s32 	%fd106, %r94;
	fma.rn.f64 	%fd107, %fd106, 0dBFF921FB54442D18, %fd14;
	fma.rn.f64 	%fd108, %fd106, 0dBC91A62633145C00, %fd107;
	fma.rn.f64 	%fd197, %fd106, 0dB97B839A252049C0, %fd108;
	abs.f64 	%fd109, %fd14;
	setp.ltu.f64 	%p55, %fd109, 0d41E0000000000000;
	@%p55 bra 	$L__BB0_48;
	{ // callseq 4, 0
	.param .b64 param0;
	st.param.f64 	[param0], %fd14;
	.param .align 16 .b8 retval0[16];
	call.uni (retval0), 
	__internal_trig_reduction_slowpathd, 
	(
	param0
	);
	ld.param.f64 	%fd197, [retval0];
	ld.param.b32 	%r94, [retval0+8];
	} // callseq 4
$L__BB0_48:
	and.b32  	%r69, %r94, 3;
	cvt.rn.f64.u32 	%fd111, %r69;
	add.f64 	%fd112, %fd197, 0dBFE921FB54442D18;
	fma.rn.f64 	%fd18, %fd111, 0d3FF921FB54442D18, %fd112;
	abs.f64 	%fd113, %fd18;
	setp.eq.f64 	%p56, %fd113, 0d7FF0000000000000;
	setp.ltu.f64 	%p57, %fd113, 0d41E0000000000000;
	or.pred  	%p58, %p56, %p57;
	@%p58 bra 	$L__BB0_55;
	{ // callseq 5, 0
	.param .b64 param0;
	st.param.f64 	[param0], %fd18;
	.param .align 16 .b8 retval0[16];
	call.uni (retval0), 
	__internal_trig_reduction_slowpathd, 
	(
	param0
	);
	ld.param.f64 	%fd114, [retval0];
	ld.param.b32 	%r70, [retval0+8];
	} // callseq 5
	bra.uni 	$L__BB0_55;
$L__BB0_50:
	setp.eq.f64 	%p59, %fd2, 0d7FF0000000000000;
	setp.le.f64 	%p60, %fd2, 0d40214EF30C0C06ED;
	or.pred  	%p61, %p60, %p59;
	@%p61 bra 	$L__BB0_55;
	rcp.approx.ftz.f64 	%fd116, %fd2;
	neg.f64 	%fd117, %fd2;
	fma.rn.f64 	%fd118, %fd117, %fd116, 0d3FF0000000000000;
	fma.rn.f64 	%fd119, %fd118, %fd118, %fd118;
	fma.rn.f64 	%fd120, %fd119, %fd116, %fd116;
	mul.f64 	%fd121, %fd120, %fd120;
	fma.rn.f64 	%fd122, %fd121, 0d418A86A64BE101DC, 0dC15709C79AAC5813;
	fma.rn.f64 	%fd123, %fd122, %fd121, 0d41142A31C980A287;
	fma.rn.f64 	%fd124, %fd123, %fd121, 0dC0C9CBE68930485D;
	fma.rn.f64 	%fd125, %fd124, %fd121, 0d407F583E14E8A4E8;
	fma.rn.f64 	%fd126, %fd125, %fd121, 0dC0374A629C650680;
	fma.rn.f64 	%fd127, %fd126, %fd121, 0d3FFA32A7AF17FAE9;
	fma.rn.f64 	%fd128, %fd127, %fd121, 0dBFCAD32497785CD6;
	fma.rn.f64 	%fd129, %fd128, %fd121, 0d3FB0AAAA9FB75F7B;
	fma.rn.f64 	%fd130, %fd129, %fd121, 0dBFBFFFFFFFFE320F;
	fma.rn.f64 	%fd19, %fd130, %fd120, %fd2;
	mul.f64 	%fd131, %fd19, 0d3FE45F306DC9C883;
	cvt.rni.s32.f64 	%r95, %fd131;
	cvt.rn.f64.s32 	%fd132, %r95;
	fma.rn.f64 	%fd133, %fd132, 0dBFF921FB54442D18, %fd19;
	fma.rn.f64 	%fd134, %fd132, 0dBC91A62633145C00, %fd133;
	fma.rn.f64 	%fd198, %fd132, 0dB97B839A252049C0, %fd134;
	abs.f64 	%fd135, %fd19;
	setp.ltu.f64 	%p62, %fd135, 0d41E0000000000000;
	@%p62 bra 	$L__BB0_53;
	{ // callseq 6, 0
	.param .b64 param0;
	st.param.f64 	[param0], %fd19;
	.param .align 16 .b8 retval0[16];
	call.uni (retval0), 
	__internal_trig_reduction_slowpathd, 
	(
	param0
	);
	ld.param.f64 	%fd198, [retval0];
	ld.param.b32 	%r95, [retval0+8];
	} // callseq 6
$L__BB0_53:
	and.b32  	%r73, %r95, 3;
	cvt.rn.f64.u32 	%fd137, %r73;
	add.f64 	%fd138, %fd198, 0dC002D97C7F3321D2;
	fma.rn.f64 	%fd23, %fd137, 0d3FF921FB54442D18, %fd138;
	abs.f64 	%fd139, %fd23;
	setp.eq.f64 	%p63, %fd139, 0d7FF0000000000000;
	setp.ltu.f64 	%p64, %fd139, 0d41E0000000000000;
	or.pred  	%p65, %p63, %p64;
	@%p65 bra 	$L__BB0_55;
	{ // callseq 7, 0
	.param .b64 param0;
	st.param.f64 	[param0], %fd23;
	.param .align 16 .b8 retval0[16];
	call.uni (retval0), 
	__internal_trig_reduction_slowpathd, 
	(
	param0
	);
	ld.param.f64 	%fd140, [retval0];
	ld.param.b32 	%r74, [retval0+8];
	} // callseq 7
$L__BB0_55:
	setp.lt.f64 	%p66, %fd2, 0d000730D67819E8D2;
	@%p66 bra 	$L__BB0_67;
	setp.gtu.f64 	%p67, %fd2, 0d3FF4C6F208132576;
	@%p67 bra 	$L__BB0_62;
	setp.le.f64 	%p68, %fd2, 0d40213065E54C1AA9;
	@%p68 bra 	$L__BB0_67;
	rcp.approx.ftz.f64 	%fd142, %fd2;
	neg.f64 	%fd143, %fd2;
	fma.rn.f64 	%fd144, %fd143, %fd142, 0d3FF0000000000000;
	fma.rn.f64 	%fd145, %fd144, %fd144, %fd144;
	fma.rn.f64 	%fd146, %fd145, %fd142, %fd142;
	mul.f64 	%fd147, %fd146, %fd146;
	fma.rn.f64 	%fd148, %fd147, 0dC18DA26B212FDC9A, 0d415A30AC6857BEE0;
	fma.rn.f64 	%fd149, %fd148, %fd147, 0dC11764222AD7C910;
	fma.rn.f64 	%fd150, %fd149, %fd147, 0d40CEB02E0C306857;
	fma.rn.f64 	%fd151, %fd150, %fd147, 0dC08351859FA2B23B;
	fma.rn.f64 	%fd152, %fd151, %fd147, 0d403E65A07AF51F42;
	fma.rn.f64 	%fd153, %fd152, %fd147, 0dC002F2B817F77A57;
	fma.rn.f64 	%fd154, %fd153, %fd147, 0d3FD7BCC34DA069FD;
	fma.rn.f64 	%fd155, %fd154, %fd147, 0dBFC4FFFFF8A44463;
	fma.rn.f64 	%fd156, %fd155, %fd147, 0d3FD7FFFFFFFF5CD7;
	fma.rn.f64 	%fd24, %fd156, %fd146, %fd2;
	mul.f64 	%fd157, %fd24, 0d3FE45F306DC9C883;
	cvt.rni.s32.f64 	%r96, %fd157;
	cvt.rn.f64.s32 	%fd158, %r96;
	fma.rn.f64 	%fd159, %fd158, 0dBFF921FB54442D18, %fd24;
	fma.rn.f64 	%fd160, %fd158, 0dBC91A62633145C00, %fd159;
	fma.rn.f64 	%fd199, %fd158, 0dB97B839A252049C0, %fd160;
	abs.f64 	%fd161, %fd24;
	setp.ltu.f64 	%p69, %fd161, 0d41E0000000000000;
	@%p69 bra 	$L__BB0_60;
	{ // callseq 8, 0
	.param .b64 param0;
	st.param.f64 	[param0], %fd24;
	.param .align 16 .b8 retval0[16];
	call.uni (retval0), 
	__internal_trig_reduction_slowpathd, 
	(
	param0
	);
	ld.param.f64 	%fd199, [retval0];
	ld.param.b32 	%r96, [retval0+8];
	} // callseq 8
$L__BB0_60:
	and.b32  	%r77, %r96, 3;
	cvt.rn.f64.u32 	%fd163, %r77;
	add.f64 	%fd164, %fd199, 0dC002D97C7F3321D2;
	fma.rn.f64 	%fd28, %fd163, 0d3FF921FB54442D18, %fd164;
	abs.f64 	%fd165, %fd28;
	setp.eq.f64 	%p70, %fd165, 0d7FF0000000000000;
	setp.ltu.f64 	%p71, %fd165, 0d41E0000000000000;
	or.pred  	%p72, %p70, %p71;
	@%p72 bra 	$L__BB0_67;
	{ // callseq 9, 0
	.param .b64 param0;
	st.param.f64 	[param0], %fd28;
	.param .align 16 .b8 retval0[16];
	call.uni (retval0), 
	__internal_trig_reduction_slowpathd, 
	(
	param0
	);
	ld.param.f64 	%fd166, [retval0];
	ld.param.b32 	%r78, [retval0+8];
	} // callseq 9
	bra.uni 	$L__BB0_67;
$L__BB0_62:
	setp.eq.f64 	%p73, %fd2, 0d7FF0000000000000;
	setp.le.f64 	%p74, %fd2, 0d4022585C739ACDDD;
	or.pred  	%p75, %p74, %p73;
	@%p75 bra 	$L__BB0_67;
	rcp.approx.ftz.f64 	%fd168, %fd2;
	neg.f64 	%fd169, %fd2;
	fma.rn.f64 	%fd170, %fd169, %fd168, 0d3FF0000000000000;
	fma.rn.f64 	%fd171, %fd170, %fd170, %fd170;
	fma.rn.f64 	%fd172, %fd171, %fd168, %fd168;
	mul.f64 	%fd173, %fd172, %fd172;
	fma.rn.f64 	%fd174, %fd173, 0dC1943281A050209C, 0d416024E99BA46E7B;
	fma.rn.f64 	%fd175, %fd174, %fd173, 0dC11A6875D7DFBD65;
	fma.rn.f64 	%fd176, %fd175, %fd173, 0d40D032C041790233;
	fma.rn.f64 	%fd177, %fd176, %fd173, 0dC0839F895BC22946;
	fma.rn.f64 	%fd178, %fd177, %fd173, 0d403E77CC78ECD2D8;
	fma.rn.f64 	%fd179, %fd178, %fd173, 0dC002F368D0117BE9;
	fma.rn.f64 	%fd180, %fd179, %fd173, 0d3FD7BCC786009A25;
	fma.rn.f64 	%fd181, %fd180, %fd173, 0dBFC4FFFFFC51BC7A;
	fma.rn.f64 	%fd182, %fd181, %fd173, 0d3FD7FFFFFFFFB5EA;
	fma.rn.f64 	%fd29, %fd182, %fd172, %fd2;
	mul.f64 	%fd183, %fd29, 0d3FE45F306DC9C883;
	cvt.rni.s32.f64 	%r97, %fd183;
	cvt.rn.f64.s32 	%fd184, %r97;
	fma.rn.f64 	%fd185, %fd184, 0dBFF921FB54442D18, %fd29;
	fma.rn.f64 	%fd186, %fd184, 0dBC91A62633145C00, %fd185;
	fma.rn.f64 	%fd200, %fd184, 0dB97B839A252049C0, %fd186;
	abs.f64 	%fd187, %fd29;
	setp.ltu.f64 	%p76, %fd187, 0d41E0000000000000;
	@%p76 bra 	$L__BB0_65;
	{ // callseq 10, 0
	.param .b64 param0;
	st.param.f64 	[param0], %fd29;
	.param .align 16 .b8 retval0[16];
	call.uni (retval0), 
	__internal_trig_reduction_slowpathd, 
	(
	param0
	);
	ld.param.f64 	%fd200, [retval0];
	ld.param.b32 	%r97, [retval0+8];
	} // callseq 10
$L__BB0_65:
	and.b32  	%r81, %r97, 3;
	cvt.rn.f64.u32 	%fd189, %r81;
	add.f64 	%fd190, %fd200, 0dC00F6A7A2955385E;
	fma.rn.f64 	%fd33, %fd189, 0d3FF921FB54442D18, %fd190;
	abs.f64 	%fd191, %fd33;
	setp.eq.f64 	%p77, %fd191, 0d7FF0000000000000;
	setp.ltu.f64 	%p78, %fd191, 0d41E0000000000000;
	or.pred  	%p79, %p77, %p78;
	@%p79 bra 	$L__BB0_67;
	{ // callseq 11, 0
	.param .b64 param0;
	st.param.f64 	[param0], %fd33;
	.param .align 16 .b8 retval0[16];
	call.uni (retval0), 
	__internal_trig_reduction_slowpathd, 
	(
	param0
	);
	ld.param.f64 	%fd192, [retval0];
	ld.param.b32 	%r82, [retval0+8];
	} // callseq 11
$L__BB0_67:
	sub.rz.f64 	%fd194, %fd1, %fd13;
	st.global.f64 	[%rd1+16], %fd194;
	ret;

}
	// .globl	_Z15kernelFuncFloatPf
.visible .entry _Z15kernelFuncFloatPf(
	.param .u64 .ptr .align 1 _Z15kernelFuncFloatPf_param_0
)
{
	.local .align 4 .b8 	__local_depot1[28];
	.reg .b64 	%SP;
	.reg .b64 	%SPL;
	.reg .pred 	%p<111>;
	.reg .b32 	%r<165>;
	.reg .b32 	%f<276>;
	.reg .b64 	%rd<41>;
	.reg .b64 	%fd<5>;

	mov.u64 	%SPL, __local_depot1;
	ld.param.u64 	%rd17, [_Z15kernelFuncFloatPf_param_0];
	cvta.to.global.u64 	%rd1, %rd17;
	add.u64 	%rd2, %SPL, 0;
	ld.global.f32 	%f1, [%rd1];
	abs.f32 	%f2, %f1;
	setp.le.f32 	%p2, %f2, 0f41000000;
	abs.f32 	%f30, %f2;
	setp.eq.f32 	%p3, %f30, 0f7F800000;
	or.pred  	%p1, %p2, %p3;
	@%p1 bra 	$L__BB1_4;
	rcp.approx.ftz.f32 	%f31, %f2;
	mul.f32 	%f32, %f31, %f31;
	fma.rn.f32 	%f33, %f32, 0f3F91E009, 0fBE52412D;
	fma.rn.f32 	%f34, %f33, %f32, 0f3D854ED1;
	fma.rn.f32 	%f35, %f34, %f32, 0fBDFFFFFF;
	fma.rn.f32 	%f36, %f35, %f31, %f2;
	abs.f32 	%f37, %f36;
	setp.ltu.f32 	%p4, %f37, 0f47CE4780;
	setp.eq.f32 	%p5, %f37, 0f7F800000;
	or.pred  	%p6, %p4, %p5;
	@%p6 bra 	$L__BB1_4;
	mov.b32 	%r142, 0;
$L__BB1_3:
	.pragma "nounroll";
	add.s32 	%r142, %r142, 1;
	setp.ne.s32 	%p7, %r142, 6;
	@%p7 bra 	$L__BB1_3;
$L__BB1_4:
	abs.f32 	%f4, %f38;
	setp.le.f32 	%p8, %f4, 0f41000000;
	abs.f32 	%f39, %f4;
	setp.eq.f32 	%p9, %f39, 0f7F800000;
	or.pred  	%p10, %p8, %p9;
	@%p10 bra 	$L__BB1_8;
	rcp.approx.ftz.f32 	%f40, %f4;
	mul.f32 	%f41, %f40, %f40;
	fma.rn.f32 	%f42, %f41, 0f3F91E009, 0fBE52412D;
	fma.rn.f32 	%f43, %f42, %f41, 0f3D854ED1;
	fma.rn.f32 	%f44, %f43, %f41, 0fBDFFFFFF;
	fma.rn.f32 	%f45, %f44, %f40, %f4;
	abs.f32 	%f46, %f45;
	setp.ltu.f32 	%p11, %f46, 0f47CE4780;
	setp.eq.f32 	%p12, %f46, 0f7F800000;
	or.pred  	%p13, %p11, %p12;
	@%p13 bra 	$L__BB1_8;
	mov.b32 	%r143, 0;
$L__BB1_7:
	.pragma "nounroll";
	add.s32 	%r143, %r143, 1;
	setp.ne.s32 	%p14, %r143, 6;
	@%p14 bra 	$L__BB1_7;
$L__BB1_8:
	@%p1 bra 	$L__BB1_12;
	rcp.approx.ftz.f32 	%f47, %f2;
	mul.f32 	%f48, %f47, %f47;
	fma.rn.f32 	%f49, %f48, 0fBFCA3BA2, 0f3EB914AD;
	fma.rn.f32 	%f50, %f49, %f48, 0fBE27F2EC;
	fma.rn.f32 	%f51, %f50, %f48, 0f3EBFFFFD;
	fma.rn.f32 	%f52, %f51, %f47, %f2;
	abs.f32 	%f53, %f52;
	setp.ltu.f32 	%p15, %f53, 0f47CE4780;
	setp.eq.f32 	%p16, %f53, 0f7F800000;
	or.pred  	%p17, %p15, %p16;
	@%p17 bra 	$L__BB1_12;
	mov.b32 	%r144, 0;
$L__BB1_11:
	.pragma "nounroll";
	add.s32 	%r144, %r144, 1;
	setp.ne.s32 	%p18, %r144, 6;
	@%p18 bra 	$L__BB1_11;
$L__BB1_12:
	st.global.f32 	[%rd1+8], %f2;
	ld.global.f32 	%f6, [%rd1+4];
	cvt.rzi.s32.f32 	%r7, %f6;
	setp.lt.s32 	%p19, %r7, 2;
	@%p19 bra 	$L__BB1_20;
	add.s32 	%r8, %r7, -1;
	add.s32 	%r73, %r7, -2;
	setp.lt.u32 	%p20, %r73, 15;
	@%p20 bra 	$L__BB1_16;
	and.b32  	%r74, %r8, -16;
	neg.s32 	%r145, %r74;
$L__BB1_15:
	.pragma "nounroll";
	add.s32 	%r145, %r145, 16;
	setp.ne.s32 	%p21, %r145, 0;
	@%p21 bra 	$L__BB1_15;
$L__BB1_16:
	and.b32  	%r75, %r8, 7;
	setp.eq.s32 	%p22, %r75, 0;
	@%p22 bra 	$L__BB1_20;
	and.b32  	%r12, %r8, 3;
	setp.eq.s32 	%p23, %r12, 0;
	@%p23 bra 	$L__BB1_20;
	neg.s32 	%r146, %r12;
$L__BB1_19:
	.pragma "nounroll";
	add.s32 	%r146, %r146, 1;
	setp.ne.s32 	%p24, %r146, 0;
	@%p24 bra 	$L__BB1_19;
$L__BB1_20:
	setp.lt.s32 	%p25, %r7, 8;
	@%p25 bra 	$L__BB1_23;
	and.b32  	%r76, %r7, 2147483640;
	neg.s32 	%r147, %r76;
$L__BB1_22:
	.pragma "nounroll";
	add.s32 	%r147, %r147, 8;
	setp.ne.s32 	%p26, %r147, 0;
	@%p26 bra 	$L__BB1_22;
$L__BB1_23:
	setp.lt.s32 	%p27, %r7, 2;
	mov.b32 	%r77, %f2;
	and.b32  	%r78, %r77, -33554432;
	xor.b32  	%r79, %r78, 2122317824;
	mov.b32 	%f54, %r79;
	mul.f32 	%f55, %f2, %f54;
	fma.rn.f32 	%f56, %f55, %f55, 0f00000000;
	rsqrt.approx.f32 	%f57, %f56;
	mul.f32 	%f58, %f57, %f54;
	setp.eq.f32 	%p28, %f2, 0f7F800000;
	selp.f32 	%f59, 0f00000000, %f58, %p28;
	st.global.f32 	[%rd1+8], %f59;
	@%p27 bra 	$L__BB1_31;
	add.s32 	%r19, %r7, -1;
	add.s32 	%r80, %r7, -2;
	setp.lt.u32 	%p29, %r80, 15;
	@%p29 bra 	$L__BB1_27;
	and.b32  	%r81, %r19, -16;
	neg.s32 	%r148, %r81;
$L__BB1_26:
	.pragma "nounroll";
	add.s32 	%r148, %r148, 16;
	setp.ne.s32 	%p30, %r148, 0;
	@%p30 bra 	$L__BB1_26;
$L__BB1_27:
	and.b32  	%r82, %r19, 7;
	setp.eq.s32 	%p31, %r82, 0;
	@%p31 bra 	$L__BB1_31;
	and.b32  	%r23, %r19, 3;
	setp.eq.s32 	%p32, %r23, 0;
	@%p32 bra 	$L__BB1_31;
	neg.s32 	%r149, %r23;
$L__BB1_30:
	.pragma "nounroll";
	add.s32 	%r149, %r149, 1;
	setp.ne.s32 	%p33, %r149, 0;
	@%p33 bra 	$L__BB1_30;
$L__BB1_31:
	setp.lt.s32 	%p34, %r7, 8;
	@%p34 bra 	$L__BB1_34;
	and.b32  	%r83, %r7, 2147483640;
	neg.s32 	%r150, %r83;
$L__BB1_33:
	.pragma "nounroll";
	add.s32 	%r150, %r150, 8;
	setp.ne.s32 	%p35, %r150, 0;
	@%p35 bra 	$L__BB1_33;
$L__BB1_34:
	setp.gtu.f32 	%p36, %f2, 0f3EE4C176;
	@%p36 bra 	$L__BB1_48;
	setp.gtu.f32 	%p37, %f30, 0f41000000;
	@%p37 bra 	$L__BB1_37;
	add.f32 	%f60, %f30, 0fC019E8A9;
	add.f32 	%f61, %f60, 0fB3E971B3;
	fma.rn.f32 	%f62, %f61, 0fA6B3B8E7, 0fA9ACA9B3;
	fma.rn.f32 	%f63, %f62, %f61, 0f2C3F0E18;
	fma.rn.f32 	%f64, %f63, %f61, 0fACD41781;
	fma.rn.f32 	%f65, %f64, %f61, 0fAFE90F38;
	fma.rn.f32 	%f66, %f65, %f61, 0f3020305B;
	fma.rn.f32 	%f67, %f66, %f61, 0f33797143;
	fma.rn.f32 	%f68, %f67, %f61, 0f30F76F85;
	fma.rn.f32 	%f69, %f68, %f61, 0fB6B6DFC6;
	fma.rn.f32 	%f70, %f69, %f61, 0fB6F665C9;
	fma.rn.f32 	%f71, %f70, %f61, 0f399E2DEB;
	fma.rn.f32 	%f72, %f71, %f61, 0f3A4AE334;
	fma.rn.f32 	%f73, %f72, %f61, 0fBBEEAA1B;
	fma.rn.f32 	%f74, %f73, %f61, 0fBCDA7747;
	mul.f32 	%f75, %f61, %f74;
	add.f32 	%f76, %f30, 0fC0B0A47B;
	add.f32 	%f77, %f76, 0f339A7A37;
	mul.f32 	%f78, %f77, %f75;
	add.f32 	%f79, %f30, 0fC10A75AB;
	add.f32 	%f80, %f79, 0fB4CCCDED;
	mul.f32 	%f273, %f80, %f78;
	bra.uni 	$L__BB1_47;
$L__BB1_37:
	abs.f32 	%f82, %f30;
	setp.eq.f32 	%p38, %f82, 0f7F800000;
	mov.f32 	%f273, 0f00000000;
	@%p38 bra 	$L__BB1_47;
	rcp.approx.ftz.f32 	%f83, %f30;
	mul.f32 	%f84, %f83, %f83;
	fma.rn.f32 	%f85, %f84, 0f4056FE93, 0fBF03B7C2;
	fma.rn.f32 	%f86, %f85, %f84, 0f3DD3B3F3;
	fma.rn.f32 	%f87, %f86, %f84, 0fBD7FFFB6;
	fma.rn.f32 	%f8, %f87, %f84, 0f3F800000;
	fma.rn.f32 	%f88, %f84, 0f3F91E009, 0fBE52412D;
	fma.rn.f32 	%f89, %f88, %f84, 0f3D854ED1;
	fma.rn.f32 	%f90, %f89, %f84, 0fBDFFFFFF;
	fma.rn.f32 	%f9, %f90, %f83, %f30;
	mul.f32 	%f91, %f9, 0f3F22F983;
	cvt.rni.s32.f32 	%r154, %f91;
	cvt.rn.f32.s32 	%f92, %r154;
	fma.rn.f32 	%f93, %f92, 0fBFC90FDA, %f9;
	fma.rn.f32 	%f94, %f92, 0fB3A22168, %f93;
	fma.rn.f32 	%f272, %f92, 0fA7C234C5, %f94;
	abs.f32 	%f11, %f9;
	setp.ltu.f32 	%p39, %f11, 0f47CE4780;
	@%p39 bra 	$L__BB1_46;
	setp.neu.f32 	%p40, %f11, 0f7F800000;
	@%p40 bra 	$L__BB1_41;
	mov.f32 	%f97, 0f00000000;
	mul.rn.f32 	%f272, %f9, %f97;
	mov.b32 	%r154, 0;
	bra.uni 	$L__BB1_46;
$L__BB1_41:
	mov.b32 	%r31, %f9;
	shl.b32 	%r85, %r31, 8;
	or.b32  	%r32, %r85, -2147483648;
	mov.b64 	%rd37, 0;
	mov.b32 	%r151, 0;
	mov.u64 	%rd35, __cudart_i2opi_f;
	mov.u64 	%rd36, %rd2;
$L__BB1_42:
	.pragma "nounroll";
	ld.global.nc.u32 	%r86, [%rd35];
	mad.wide.u32 	%rd21, %r86, %r32, %rd37;
	shr.u64 	%rd37, %rd21, 32;
	st.local.u32 	[%rd36], %rd21;
	add.s32 	%r151, %r151, 1;
	add.s64 	%rd36, %rd36, 4;
	add.s64 	%rd35, %rd35, 4;
	setp.ne.s32 	%p41, %r151, 6;
	@%p41 bra 	$L__BB1_42;
	shr.u32 	%r87, %r31, 23;
	st.local.u32 	[%rd2+24], %rd37;
	and.b32  	%r35, %r87, 31;
	and.b32  	%r88, %r87, 224;
	add.s32 	%r89, %r88, -128;
	shr.u32 	%r90, %r89, 5;
	mul.wide.u32 	%rd22, %r90, 4;
	sub.s64 	%rd9, %rd2, %rd22;
	ld.local.u32 	%r152, [%rd9+24];
	ld.local.u32 	%r153, [%rd9+20];
	setp.eq.s32 	%p42, %r35, 0;
	@%p42 bra 	$L__BB1_45;
	shf.l.wrap.b32 	%r152, %r153, %r152, %r35;
	ld.local.u32 	%r91, [%rd9+16];
	shf.l.wrap.b32 	%r153, %r91, %r153, %r35;
$L__BB1_45:
	shr.u32 	%r92, %r152, 30;
	shf.l.wrap.b32 	%r93, %r153, %r152, 2;
	shl.b32 	%r94, %r153, 2;
	shr.u32 	%r95, %r93, 31;
	add.s32 	%r96, %r95, %r92;
	neg.s32 	%r97, %r96;
	setp.lt.s32 	%p43, %r31, 0;
	selp.b32 	%r154, %r97, %r96, %p43;
	xor.b32  	%r98, %r93, %r31;
	shr.s32 	%r99, %r93, 31;
	xor.b32  	%r100, %r99, %r93;
	xor.b32  	%r101, %r99, %r94;
	cvt.u64.u32 	%rd23, %r100;
	shl.b64 	%rd24, %rd23, 32;
	cvt.u64.u32 	%rd25, %r101;
	or.b64  	%rd26, %rd24, %rd25;
	cvt.rn.f64.s64 	%fd1, %rd26;
	mul.f64 	%fd2, %fd1, 0d3BF921FB54442D19;
	cvt.rn.f32.f64 	%f95, %fd2;
	neg.f32 	%f96, %f95;
	setp.lt.s32 	%p44, %r98, 0;
	selp.f32 	%f272, %f96, %f95, %p44;
$L__BB1_46:
	and.b32  	%r103, %r154, 3;
	cvt.rn.f32.u32 	%f98, %r103;
	fma.rn.f32 	%f99, %f98, 0f3FC90FDB, 0fBF490FDB;
	add.f32 	%f100, %f272, %f99;
	mul.f32 	%f101, %f100, 0f3F22F983;
	cvt.rni.s32.f32 	%r104, %f101;
	cvt.rn.f32.s32 	%f102, %r104;
	fma.rn.f32 	%f103, %f102, 0fBFC90FDA, %f100;
	fma.rn.f32 	%f104, %f102, 0fB3A22168, %f103;
	add.s32 	%r105, %r104, 1;
	mul.rn.f32 	%f105, %f104, %f104;
	and.b32  	%r106, %r104, 1;
	setp.eq.b32 	%p45, %r106, 1;
	selp.f32 	%f106, %f104, 0f3F800000, %p45;
	fma.rn.f32 	%f107, %f105, %f106, 0f00000000;
	fma.rn.f32 	%f108, %f105, 0f37CBAC00, 0fBAB607ED;
	selp.f32 	%f109, 0fB94D4153, %f108, %p45;
	selp.f32 	%f110, 0f3C0885E4, 0f3D2AAABB, %p45;
	fma.rn.f32 	%f111, %f109, %f105, %f110;
	selp.f32 	%f112, 0fBE2AAAA8, 0fBEFFFFFF, %p45;
	fma.rn.f32 	%f113, %f111, %f105, %f112;
	fma.rn.f32 	%f114, %f113, %f107, %f106;
	and.b32  	%r107, %r105, 2;
	setp.eq.s32 	%p46, %r107, 0;
	mov.f32 	%f115, 0f00000000;
	sub.f32 	%f116, %f115, %f114;
	selp.f32 	%f117, %f114, %f116, %p46;
	rsqrt.approx.f32 	%f118, %f30;
	mul.f32 	%f119, %f118, 0f3F4C422A;
	mul.f32 	%f120, %f8, %f119;
	mul.f32 	%f273, %f120, %f117;
$L__BB1_47:
	mul.f32 	%f121, %f2, %f2;
	setp.lt.f32 	%p47, %f2, 0f00800000;
	mul.f32 	%f122, %f2, 0f4B000000;
	selp.f32 	%f123, %f122, %f2, %p47;
	mov.b32 	%r108, %f123;
	add.s32 	%r109, %r108, -1059760811;
	and.b32  	%r110, %r109, -8388608;
	sub.s32 	%r111, %r108, %r110;
	mov.b32 	%f124, %r111;
	add.f32 	%f125, %f124, 0fBF800000;
	fma.rn.f32 	%f126, %f123, 0f7F800000, 0f7F800000;
	setp.gt.u32 	%p48, %r108, 2139095039;
	fma.rn.f32 	%f127, %f125, 0fBE055027, 0f3E1039F6;
	fma.rn.f32 	%f128, %f127, %f125, 0fBDF8CDCC;
	fma.rn.f32 	%f129, %f128, %f125, 0f3E0F2955;
	fma.rn.f32 	%f130, %f129, %f125, 0fBE2AD8B9;
	fma.rn.f32 	%f131, %f130, %f125, 0f3E4CED0B;
	fma.rn.f32 	%f132, %f131, %f125, 0fBE7FFF22;
	fma.rn.f32 	%f133, %f132, %f125, 0f3EAAAA78;
	fma.rn.f32 	%f134, %f133, %f125, 0fBF000000;
	mul.f32 	%f135, %f125, %f134;
	fma.rn.f32 	%f136, %f135, %f125, %f125;
	cvt.rn.f32.s32 	%f137, %r110;
	selp.f32 	%f138, 0fC1B80000, 0f00000000, %p47;
	fma.rn.f32 	%f139, %f137, 0f34000000, %f138;
	fma.rn.f32 	%f140, %f139, 0f3F317218, %f136;
	selp.f32 	%f141, %f126, %f140, %p48;
	mul.f32 	%f142, %f141, 0f3F22F983;
	setp.eq.f32 	%p49, %f123, 0f00000000;
	selp.f32 	%f143, 0fFF800000, %f142, %p49;
	fma.rn.f32 	%f144, %f121, 0f33DBE5AC, 0fB71F49B6;
	fma.rn.f32 	%f145, %f144, %f121, 0f3A0D3100;
	fma.rn.f32 	%f146, %f145, %f121, 0fBC83AD8E;
	fma.rn.f32 	%f147, %f146, %f121, 0f3E35DE5A;
	fma.rn.f32 	%f148, %f147, %f121, 0fBD9726B5;
	fma.rn.f32 	%f275, %f143, %f273, %f148;
	bra.uni 	$L__BB1_64;
$L__BB1_48:
	setp.gtu.f32 	%p50, %f2, 0f3FF67AF8;
	@%p50 bra 	$L__BB1_50;
	add.f32 	%f149, %f2, 0fBF64C176;
	add.f32 	%f150, %f149, 0f32657D03;
	fma.rn.f32 	%f151, %f150, 0f3CDDC8B3, 0fBE02574C;
	fma.rn.f32 	%f152, %f151, %f150, 0f3E7F2CC9;
	fma.rn.f32 	%f153, %f152, %f150, 0fBE8BF29B;
	fma.rn.f32 	%f154, %f153, %f150, 0f3E5BCE93;
	fma.rn.f32 	%f155, %f154, %f150, 0fBE38C4FF;
	fma.rn.f32 	%f156, %f155, %f150, 0f3E42774D;
	fma.rn.f32 	%f157, %f156, %f150, 0fBE525CB2;
	fma.rn.f32 	%f158, %f157, %f150, 0f3E60F43D;
	fma.rn.f32 	%f159, %f158, %f150, 0fBE679145;
	fma.rn.f32 	%f160, %f159, %f150, 0f3E61D24A;
	fma.rn.f32 	%f161, %f160, %f150, 0fBEFBF1AD;
	fma.rn.f32 	%f162, %f161, %f150, 0f3F6121BB;
	mul.f32 	%f275, %f150, %f162;
	bra.uni 	$L__BB1_64;
$L__BB1_50:
	setp.gtu.f32 	%p51, %f2, 0f40B0B31E;
	@%p51 bra 	$L__BB1_52;
	add.f32 	%f163, %f2, 0fC07D4A9A;
	add.f32 	%f164, %f163, 0fB3D9856A;
	fma.rn.f32 	%f165, %f164, 0fB449DD3F, 0fB45E2607;
	fma.rn.f32 	%f166, %f165, %f164, 0fB6857064;
	fma.rn.f32 	%f167, %f166, %f164, 0f38554610;
	fma.rn.f32 	%f168, %f167, %f164, 0f394ACED7;
	fma.rn.f32 	%f169, %f168, %f164, 0fBB0F1A0C;
	fma.rn.f32 	%f170, %f169, %f164, 0fBBE07F2E;
	fma.rn.f32 	%f171, %f170, %f164, 0f3D6FB6B5;
	fma.rn.f32 	%f172, %f171, %f164, 0f3D504DF1;
	fma.rn.f32 	%f173, %f172, %f164, 0fBECE1A13;
	mul.f32 	%f275, %f164, %f173;
	bra.uni 	$L__BB1_64;
$L__BB1_52:
	setp.gtu.f32 	%p52, %f2, 0f410A7798;
	@%p52 bra 	$L__BB1_54;
	add.f32 	%f174, %f2, 0fC0E2C0EE;
	add.f32 	%f175, %f174, 0fB39CE420;
	fma.rn.f32 	%f176, %f175, 0f3510CEBE, 0f3629DA6C;
	fma.rn.f32 	%f177, %f176, %f175, 0fB84054C0;
	fma.rn.f32 	%f178, %f177, %f175, 0fB91318AB;
	fma.rn.f32 	%f179, %f178, %f175, 0f3B0E9921;
	fma.rn.f32 	%f180, %f179, %f175, 0f3B5974D5;
	fma.rn.f32 	%f181, %f180, %f175, 0fBD44B4D7;
	fma.rn.f32 	%f182, %f181, %f175, 0fBCAD7799;
	fma.rn.f32 	%f183, %f182, %f175, 0f3E99A665;
	mul.f32 	%f275, %f175, %f183;
	bra.uni 	$L__BB1_64;
$L__BB1_54:
	setp.eq.f32 	%p53, %f30, 0f7F800000;
	mov.f32 	%f275, 0f00000000;
	@%p53 bra 	$L__BB1_64;
	rcp.approx.ftz.f32 	%f185, %f2;
	mul.f32 	%f186, %f185, %f185;
	fma.rn.f32 	%f187, %f186, 0fBECC69F3, 0f3DD0D5F0;
	fma.rn.f32 	%f188, %f187, %f186, 0fBD7FF855;
	fma.rn.f32 	%f21, %f188, %f186, 0f3F800000;
	fma.rn.f32 	%f189, %f186, 0f3F8CCD61, 0fBE50D31C;
	fma.rn.f32 	%f190, %f189, %f186, 0f3D854783;
	fma.rn.f32 	%f191, %f190, %f186, 0fBDFFFFFB;
	fma.rn.f32 	%f22, %f191, %f185, %f2;
	mul.f32 	%f192, %f22, 0f3F22F983;
	cvt.rni.s32.f32 	%r158, %f192;
	cvt.rn.f32.s32 	%f193, %r158;
	fma.rn.f32 	%f194, %f193, 0fBFC90FDA, %f22;
	fma.rn.f32 	%f195, %f193, 0fB3A22168, %f194;
	fma.rn.f32 	%f274, %f193, 0fA7C234C5, %f195;
	abs.f32 	%f24, %f22;
	setp.ltu.f32 	%p54, %f24, 0f47CE4780;
	@%p54 bra 	$L__BB1_63;
	setp.neu.f32 	%p55, %f24, 0f7F800000;
	@%p55 bra 	$L__BB1_58;
	mov.f32 	%f198, 0f00000000;
	mul.rn.f32 	%f274, %f22, %f198;
	mov.b32 	%r158, 0;
	bra.uni 	$L__BB1_63;
$L__BB1_58:
	mov.b32 	%r45, %f22;
	shl.b32 	%r113, %r45, 8;
	or.b32  	%r46, %r113, -2147483648;
	mov.b32 	%r155, 0;
	mov.b64 	%rd40, 0;
	mov.u64 	%rd38, __cudart_i2opi_f;
	mov.u64 	%rd39, %rd2;
$L__BB1_59:
	.pragma "nounroll";
	ld.global.nc.u32 	%r114, [%rd38];
	mad.wide.u32 	%rd29, %r114, %r46, %rd40;
	shr.u64 	%rd40, %rd29, 32;
	st.local.u32 	[%rd39], %rd29;
	add.s32 	%r155, %r155, 1;
	add.s64 	%rd39, %rd39, 4;
	add.s64 	%rd38, %rd38, 4;
	setp.ne.s32 	%p56, %r155, 6;
	@%p56 bra 	$L__BB1_59;
	shr.u32 	%r115, %r45, 23;
	st.local.u32 	[%rd2+24], %rd40;
	and.b32  	%r49, %r115, 31;
	and.b32  	%r116, %r115, 224;
	add.s32 	%r117, %r116, -128;
	shr.u32 	%r118, %r117, 5;
	mul.wide.u32 	%rd30, %r118, 4;
	sub.s64 	%rd16, %rd2, %rd30;
	ld.local.u32 	%r157, [%rd16+24];
	ld.local.u32 	%r156, [%rd16+20];
	setp.eq.s32 	%p57, %r49, 0;
	@%p57 bra 	$L__BB1_62;
	shf.l.wrap.b32 	%r157, %r156, %r157, %r49;
	ld.local.u32 	%r119, [%rd16+16];
	shf.l.wrap.b32 	%r156, %r119, %r156, %r49;
$L__BB1_62:
	shr.u32 	%r120, %r157, 30;
	shf.l.wrap.b32 	%r121, %r156, %r157, 2;
	shl.b32 	%r122, %r156, 2;
	shr.u32 	%r123, %r121, 31;
	add.s32 	%r124, %r123, %r120;
	neg.s32 	%r125, %r124;
	setp.lt.s32 	%p58, %r45, 0;
	selp.b32 	%r158, %r125, %r124, %p58;
	shr.s32 	%r126, %r121, 31;
	xor.b32  	%r127, %r126, %r122;
	xor.b32  	%r128, %r126, %r121;
	xor.b32  	%r129, %r121, %r45;
	cvt.u64.u32 	%rd31, %r128;
	shl.b64 	%rd32, %rd31, 32;
	cvt.u64.u32 	%rd33, %r127;
	or.b64  	%rd34, %rd32, %rd33;
	cvt.rn.f64.s64 	%fd3, %rd34;
	mul.f64 	%fd4, %fd3, 0d3BF921FB54442D19;
	cvt.rn.f32.f64 	%f196, %fd4;
	neg.f32 	%f197, %f196;
	setp.lt.s32 	%p59, %r129, 0;
	selp.f32 	%f274, %f197, %f196, %p59;
$L__BB1_63:
	and.b32  	%r131, %r158, 3;
	cvt.rn.f32.u32 	%f199, %r131;
	fma.rn.f32 	%f200, %f199, 0f3FC90FDB, 0fC016CBE4;
	add.f32 	%f201, %f274, %f200;
	mul.f32 	%f202, %f201, 0f3F22F983;
	cvt.rni.s32.f32 	%r132, %f202;
	cvt.rn.f32.s32 	%f203, %r132;
	fma.rn.f32 	%f204, %f203, 0fBFC90FDA, %f201;
	fma.rn.f32 	%f205, %f203, 0fB3A22168, %f204;
	add.s32 	%r133, %r132, 1;
	mul.rn.f32 	%f206, %f205, %f205;
	and.b32  	%r134, %r132, 1;
	setp.eq.b32 	%p60, %r134, 1;
	selp.f32 	%f207, %f205, 0f3F800000, %p60;
	fma.rn.f32 	%f208, %f206, %f207, 0f00000000;
	fma.rn.f32 	%f209, %f206, 0f37CBAC00, 0fBAB607ED;
	selp.f32 	%f210, 0fB94D4153, %f209, %p60;
	selp.f32 	%f211, 0f3C0885E4, 0f3D2AAABB, %p60;
	fma.rn.f32 	%f212, %f210, %f206, %f211;
	selp.f32 	%f213, 0fBE2AAAA8, 0fBEFFFFFF, %p60;
	fma.rn.f32 	%f214, %f212, %f206, %f213;
	fma.rn.f32 	%f215, %f214, %f208, %f207;
	and.b32  	%r135, %r133, 2;
	setp.eq.s32 	%p61, %r135, 0;
	mov.f32 	%f216, 0f00000000;
	sub.f32 	%f217, %f216, %f215;
	selp.f32 	%f218, %f215, %f217, %p61;
	rsqrt.approx.f32 	%f219, %f2;
	mul.f32 	%f220, %f219, 0f3F4C422A;
	mul.f32 	%f221, %f21, %f220;
	mul.f32 	%f275, %f221, %f218;
$L__BB1_64:
	setp.lt.f32 	%p62, %f1, 0f00000000;
	selp.f32 	%f222, 0f7FFFFFFF, %f275, %p62;
	st.global.f32 	[%rd1+8], %f222;
	setp.gtu.f32 	%p63, %f4, 0f3EE4C176;
	@%p63 bra 	$L__BB1_69;
	setp.le.f32 	%p64, %f39, 0f41000000;
	abs.f32 	%f223, %f39;
	setp.eq.f32 	%p65, %f223, 0f7F800000;
	or.pred  	%p66, %p64, %p65;
	@%p66 bra 	$L__BB1_73;
	rcp.approx.ftz.f32 	%f225, %f39;
	mul.f32 	%f226, %f225, %f225;
	fma.rn.f32 	%f227, %f226, 0f3F91E009, 0fBE52412D;
	fma.rn.f32 	%f228, %f227, %f226, 0f3D854ED1;
	fma.rn.f32 	%f229, %f228, %f226, 0fBDFFFFFF;
	fma.rn.f32 	%f230, %f229, %f225, %f39;
	abs.f32 	%f231, %f230;
	setp.ltu.f32 	%p67, %f231, 0f47CE4780;
	setp.eq.f32 	%p68, %f231, 0f7F800000;
	or.pred  	%p69, %p67, %p68;
	@%p69 bra 	$L__BB1_73;
	mov.b32 	%r159, 0;
$L__BB1_68:
	.pragma "nounroll";
	add.s32 	%r159, %r159, 1;
	setp.eq.s32 	%p70, %r159, 6;
	@%p70 bra 	$L__BB1_73;
	bra.uni 	$L__BB1_68;
$L__BB1_69:
	setp.eq.f32 	%p71, %f39, 0f7F800000;
	setp.le.f32 	%p72, %f4, 0f410A7798;
	or.pred  	%p73, %p72, %p71;
	@%p73 bra 	$L__BB1_73;
	rcp.approx.ftz.f32 	%f232, %f4;
	mul.f32 	%f233, %f232, %f232;
	fma.rn.f32 	%f234, %f233, 0f3F8CCD61, 0fBE50D31C;
	fma.rn.f32 	%f235, %f234, %f233, 0f3D854783;
	fma.rn.f32 	%f236, %f235, %f233, 0fBDFFFFFB;
	fma.rn.f32 	%f237, %f236, %f232, %f4;
	abs.f32 	%f238, %f237;
	setp.ltu.f32 	%p74, %f238, 0f47CE4780;
	setp.eq.f32 	%p75, %f238, 0f7F800000;
	or.pred  	%p76, %p74, %p75;
	@%p76 bra 	$L__BB1_73;
	mov.b32 	%r160, 0;
$L__BB1_72:
	.pragma "nounroll";
	add.s32 	%r160, %r160, 1;
	setp.ne.s32 	%p77, %r160, 6;
	@%p77 bra 	$L__BB1_72;
$L__BB1_73:
	setp.lt.f32 	%p78, %f2, 0f00800000;
	@%p78 bra 	$L__BB1_84;
	setp.gtu.f32 	%p79, %f2, 0f3FD96AC4;
	@%p79 bra 	$L__BB1_79;
	setp.le.f32 	%p80, %f30, 0f41000000;
	abs.f32 	%f239, %f30;
	setp.eq.f32 	%p81, %f239, 0f7F800000;
	or.pred  	%p82, %p80, %p81;
	@%p82 bra 	$L__BB1_84;
	rcp.approx.ftz.f32 	%f241, %f30;
	mul.f32 	%f242, %f241, %f241;
	fma.rn.f32 	%f243, %f242, 0fBFCA3BA2, 0f3EB914AD;
	fma.rn.f32 	%f244, %f243, %f242, 0fBE27F2EC;
	fma.rn.f32 	%f245, %f244, %f242, 0f3EBFFFFD;
	fma.rn.f32 	%f246, %f245, %f241, %f30;
	abs.f32 	%f247, %f246;
	setp.ltu.f32 	%p83, %f247, 0f47CE4780;
	setp.eq.f32 	%p84, %f247, 0f7F800000;
	or.pred  	%p85, %p83, %p84;
	@%p85 bra 	$L__BB1_84;
	mov.b32 	%r161, 0;
$L__BB1_78:
	.pragma "nounroll";
	add.s32 	%r161, %r161, 1;
	setp.eq.s32 	%p86, %r161, 6;
	@%p86 bra 	$L__BB1_84;
	bra.uni 	$L__BB1_78;
$L__BB1_79:
	setp.le.f32 	%p87, %f2, 0f40E06937;
	@%p87 bra 	$L__BB1_84;
	setp.eq.f32 	%p88, %f30, 0f7F800000;
	setp.le.f32 	%p89, %f2, 0f4122C2E3;
	or.pred  	%p90, %p89, %p88;
	@%p90 bra 	$L__BB1_84;
	rcp.approx.ftz.f32 	%f248, %f2;
	mul.f32 	%f249, %f248, %f248;
	fma.rn.f32 	%f250, %f249, 0fBFE4E1AB, 0f3EBB73AB;
	fma.rn.f32 	%f251, %f250, %f249, 0fBE27FB6E;
	fma.rn.f32 	%f252, %f251, %f249, 0f3EBFFFFF;
	fma.rn.f32 	%f253, %f252, %f248, %f2;
	abs.f32 	%f254, %f253;
	setp.ltu.f32 	%p91, %f254, 0f47CE4780;
	setp.eq.f32 	%p92, %f254, 0f7F800000;
	or.pred  	%p93, %p91, %p92;
	@%p93 bra 	$L__BB1_84;
	mov.b32 	%r162, 0;
$L__BB1_83:
	.pragma "nounroll";
	add.s32 	%r162, %r162, 1;
	setp.ne.s32 	%p94, %r162, 6;
	@%p94 bra 	$L__BB1_83;
$L__BB1_84:
	setp.lt.f32 	%p95, %f4, 0f00800000;
	@%p95 bra 	$L__BB1_94;
	setp.gtu.f32 	%p96, %f4, 0f3FD96AC4;
	@%p96 bra 	$L__BB1_90;
	setp.le.f32 	%p97, %f39, 0f41000000;
	abs.f32 	%f255, %f39;
	setp.eq.f32 	%p98, %f255, 0f7F800000;
	or.pred  	%p99, %p97, %p98;
	@%p99 bra 	$L__BB1_94;
	rcp.approx.ftz.f32 	%f257, %f39;
	mul.f32 	%f258, %f257, %f257;
	fma.rn.f32 	%f259, %f258, 0fBFCA3BA2, 0f3EB914AD;
	fma.rn.f32 	%f260, %f259, %f258, 0fBE27F2EC;
	fma.rn.f32 	%f261, %f260, %f258, 0f3EBFFFFD;
	fma.rn.f32 	%f262, %f261, %f257, %f39;
	abs.f32 	%f263, %f262;
	setp.ltu.f32 	%p100, %f263, 0f47CE4780;
	setp.eq.f32 	%p101, %f263, 0f7F800000;
	or.pred  	%p102, %p100, %p101;
	@%p102 bra 	$L__BB1_94;
	mov.b32 	%r163, 0;
$L__BB1_89:
	.pragma "nounroll";
	add.s32 	%r163, %r163, 1;
	setp.eq.s32 	%p103, %r163, 6;
	@%p103 bra 	$L__BB1_94;
	bra.uni 	$L__BB1_89;
$L__BB1_90:
	setp.eq.f32 	%p104, %f39, 0f7F800000;
	setp.le.f32 	%p105, %f4, 0f4122C2E3;
	or.pred  	%p106, %p105, %p104;
	@%p106 bra 	$L__BB1_94;
	rcp.approx.ftz.f32 	%f264, %f4;
	mul.f32 	%f265, %f264, %f264;
	fma.rn.f32 	%f266, %f265, 0fBFE4E1AB, 0f3EBB73AB;
	fma.rn.f32 	%f267, %f266, %f265, 0fBE27FB6E;
	fma.rn.f32 	%f268, %f267, %f265, 0f3EBFFFFF;
	fma.rn.f32 	%f269, %f268, %f264, %f4;
	abs.f32 	%f270, %f269;
	setp.ltu.f32 	%p107, %f270, 0f47CE4780;
	setp.eq.f32 	%p108, %f270, 0f7F800000;
	or.pred  	%p109, %p107, %p108;
	@%p109 bra 	$L__BB1_94;
	mov.b32 	%r164, 0;
$L__BB1_93:
	.pragma "nounroll";
	add.s32 	%r164, %r164, 1;
	setp.ne.s32 	%p110, %r164, 6;
	@%p110 bra 	$L__BB1_93;
$L__BB1_94:
	sub.rz.f32 	%f271, %f1, %f6;
	st.global.f32 	[%rd1+8], %f271;
	ret;

}
	// .globl	_Z14kernelFuncHalfv
.visible .entry _Z14kernelFuncHalfv()
{


	ret;

}
	// .globl	_Z15kernelFuncHalf2v
.visible .entry _Z15kernelFuncHalf2v()
{


	ret;

}
	// .globl	_Z13kernelFuncIntv
.visible .entry _Z13kernelFuncIntv()
{


	ret;

}
	// .globl	_Z14kernelFuncSIMDv
.visible .entry _Z14kernelFuncSIMDv()
{


	ret;

}
.func  (.param .align 16 .b8 func_retval0[16]) __internal_trig_reduction_slowpathd(
	.param .b64 __internal_trig_reduction_slowpathd_param_0
)
{
	.local .align 8 .b8 	__local_depot6[40];
	.reg .b64 	%SP;
	.reg .b64 	%SPL;
	.reg .pred 	%p<10>;
	.reg .b32 	%r<47>;
	.reg .b64 	%rd<74>;
	.reg .b64 	%fd<5>;

	mov.u64 	%SPL, __local_depot6;
	ld.param.f64 	%fd4, [__internal_trig_reduction_slowpathd_param_0];
	add.u64 	%rd1, %SPL, 0;
	{
	.reg .b32 %temp; 
	mov.b64 	{%temp, %r1}, %fd4;
	}
	shr.u32 	%r2, %r1, 20;
	and.b32  	%r3, %r2, 2047;
	setp.eq.s32 	%p1, %r3, 2047;
	mov.b32 	%r46, 0;
	@%p1 bra 	$L__BB6_9;
	add.s32 	%r20, %r3, -1024;
	mov.b64 	%rd20, %fd4;
	shl.b64 	%rd2, %rd20, 11;
	shr.u32 	%r4, %r20, 6;
	sub.s32 	%r45, 15, %r4;
	sub.s32 	%r21, 19, %r4;
	setp.lt.u32 	%p2, %r20, 128;
	selp.b32 	%r6, 18, %r21, %p2;
	setp.ge.s32 	%p3, %r45, %r6;
	mov.b64 	%rd70, 0;
	@%p3 bra 	$L__BB6_4;
	add.s32 	%r23, %r6, %r4;
	neg.s32 	%r43, %r23;
	or.b64  	%rd3, %rd2, -9223372036854775808;
	mov.b64 	%rd70, 0;
	mov.b32 	%r42, 0;
	mov.u64 	%rd25, __cudart_i2opi_d;
	mov.u32 	%r44, %r45;
$L__BB6_3:
	.pragma "nounroll";
	mul.wide.s32 	%rd22, %r42, 8;
	add.s64 	%rd23, %rd1, %rd22;
	mul.wide.s32 	%rd24, %r44, 8;
	add.s64 	%rd26, %rd25, %rd24;
	ld.global.nc.u64 	%rd27, [%rd26];
	{
	.reg .u32 %r0, %r1, %r2, %r3, %alo, %ahi, %blo, %bhi, %clo, %chi;
	mov.b64 	{%alo,%ahi}, %rd27;
	mov.b64 	{%blo,%bhi}, %rd3;
	mov.b64 	{%clo,%chi}, %rd70;
	mad.lo.cc.u32 	%r0, %alo, %blo, %clo;
	madc.hi.cc.u32 	%r1, %alo, %blo, %chi;
	madc.hi.u32 	%r2, %alo, %bhi, 0;
	mad.lo.cc.u32 	%r1, %alo, %bhi, %r1;
	madc.hi.cc.u32 	%r2, %ahi, %blo, %r2;
	madc.hi.u32 	%r3, %ahi, %bhi, 0;
	mad.lo.cc.u32 	%r1, %ahi, %blo, %r1;
	madc.lo.cc.u32 	%r2, %ahi, %bhi, %r2;
	addc.u32 	%r3, %r3, 0;
	mov.b64 	%rd28, {%r0,%r1};
	mov.b64 	%rd70, {%r2,%r3};
	}
	st.local.u64 	[%rd23], %rd28;
	add.s32 	%r44, %r44, 1;
	add.s32 	%r43, %r43, 1;
	add.s32 	%r42, %r42, 1;
	setp.ne.s32 	%p4, %r43, -15;
	mov.u32 	%r45, %r6;
	@%p4 bra 	$L__BB6_3;
$L__BB6_4:
	cvt.s64.s32 	%rd29, %r45;
	cvt.u64.u32 	%rd30, %r4;
	add.s64 	%rd31, %rd30, %rd29;
	shl.b64 	%rd32, %rd31, 3;
	add.s64 	%rd33, %rd1, %rd32;
	st.local.u64 	[%rd33+-120], %rd70;
	and.b32  	%r15, %r2, 63;
	ld.local.u64 	%rd72, [%rd1+16];
	ld.local.u64 	%rd71, [%rd1+24];
	setp.eq.s32 	%p5, %r15, 0;
	@%p5 bra 	$L__BB6_6;
	shl.b64 	%rd34, %rd71, %r15;
	shr.u64 	%rd35, %rd72, 1;
	xor.b32  	%r24, %r15, 63;
	shr.u64 	%rd36, %rd35, %r24;
	or.b64  	%rd71, %rd34, %rd36;
	ld.local.u64 	%rd37, [%rd1+8];
	shl.b64 	%rd38, %rd72, %r15;
	shr.u64 	%rd39, %rd37, 1;
	shr.u64 	%rd40, %rd39, %r24;
	or.b64  	%rd72, %rd38, %rd40;
$L__BB6_6:
	and.b32  	%r25, %r1, -2147483648;
	shr.u64 	%rd41, %rd71, 62;
	cvt.u32.u64 	%r26, %rd41;
	mov.b64 	{%r27, %r28}, %rd71;
	mov.b64 	{%r29, %r30}, %rd72;
	shf.l.wrap.b32 	%r31, %r30, %r27, 2;
	shf.l.wrap.b32 	%r32, %r27, %r28, 2;
	mov.b64 	%rd42, {%r31, %r32};
	shl.b64 	%rd43, %rd72, 2;
	shr.u64 	%rd44, %rd42, 63;
	cvt.u32.u64 	%r33, %rd44;
	add.s32 	%r34, %r33, %r26;
	setp.eq.s32 	%p6, %r25, 0;
	neg.s32 	%r35, %r34;
	selp.b32 	%r46, %r34, %r35, %p6;
	setp.gt.s64 	%p7, %rd42, -1;
	mov.b64 	%rd45, 0;
	{
	.reg .u32 %r0, %r1, %r2, %r3, %a0, %a1, %a2, %a3, %b0, %b1, %b2, %b3;
	mov.b64 	{%a0,%a1}, %rd45;
	mov.b64 	{%a2,%a3}, %rd45;
	mov.b64 	{%b0,%b1}, %rd43;
	mov.b64 	{%b2,%b3}, %rd42;
	sub.cc.u32 	%r0, %a0, %b0;
	subc.cc.u32 	%r1, %a1, %b1;
	subc.cc.u32 	%r2, %a2, %b2;
	subc.u32 	%r3, %a3, %b3;
	mov.b64 	%rd46, {%r0,%r1};
	mov.b64 	%rd47, {%r2,%r3};
	}
	xor.b32  	%r36, %r25, -2147483648;
	selp.b64 	%rd73, %rd42, %rd47, %p7;
	selp.b64 	%rd14, %rd43, %rd46, %p7;
	selp.b32 	%r17, %r25, %r36, %p7;
	clz.b64 	%r37, %rd73;
	cvt.u64.u32 	%rd15, %r37;
	setp.eq.s32 	%p8, %r37, 0;
	@%p8 bra 	$L__BB6_8;
	cvt.u32.u64 	%r38, %rd15;
	and.b32  	%r39, %r38, 63;
	shl.b64 	%rd48, %rd73, %r39;
	shr.u64 	%rd49, %rd14, 1;
	not.b32 	%r40, %r38;
	and.b32  	%r41, %r40, 63;
	shr.u64 	%rd50, %rd49, %r41;
	or.b64  	%rd73, %rd48, %rd50;
$L__BB6_8:
	mov.b64 	%rd51, -3958705157555305931;
	{
	.reg .u32 %r0, %r1, %r2, %r3, %alo, %ahi, %blo, %bhi;
	mov.b64 	{%alo,%ahi}, %rd73;
	mov.b64 	{%blo,%bhi}, %rd51;
	mul.lo.u32 	%r0, %alo, %blo;
	mul.hi.u32 	%r1, %alo, %blo;
	mad.lo.cc.u32 	%r1, %alo, %bhi, %r1;
	madc.hi.u32 	%r2, %alo, %bhi, 0;
	mad.lo.cc.u32 	%r1, %ahi, %blo, %r1;
	madc.hi.cc.u32 	%r2, %ahi, %blo, %r2;
	madc.hi.u32 	%r3, %ahi, %bhi, 0;
	mad.lo.cc.u32 	%r2, %ahi, %bhi, %r2;
	addc.u32 	%r3, %r3, 0;
	mov.b64 	%rd52, {%r0,%r1};
	mov.b64 	%rd53, {%r2,%r3};
	}
	setp.gt.s64 	%p9, %rd53, 0;
	{
	.reg .u32 %r0, %r1, %r2, %r3, %a0, %a1, %a2, %a3, %b0, %b1, %b2, %b3;
	mov.b64 	{%a0,%a1}, %rd52;
	mov.b64 	{%a2,%a3}, %rd53;
	mov.b64 	{%b0,%b1}, %rd52;
	mov.b64 	{%b2,%b3}, %rd53;
	add.cc.u32 	%r0, %a0, %b0;
	addc.cc.u32 	%r1, %a1, %b1;
	addc.cc.u32 	%r2, %a2, %b2;
	addc.u32 	%r3, %a3, %b3;
	mov.b64 	%rd54, {%r0,%r1};
	mov.b64 	%rd55, {%r2,%r3};
	}
	selp.b64 	%rd56, %rd55, %rd53, %p9;
	selp.s64 	%rd57, -1, 0, %p9;
	sub.s64 	%rd58, %rd57, %rd15;
	cvt.u64.u32 	%rd59, %r17;
	shl.b64 	%rd60, %rd59, 32;
	add.s64 	%rd61, %rd56, 1;
	shr.u64 	%rd62, %rd61, 10;
	add.s64 	%rd63, %rd62, 1;
	shr.u64 	%rd64, %rd63, 1;
	shl.b64 	%rd65, %rd58, 52;
	add.s64 	%rd66, %rd65, %rd64;
	add.s64 	%rd67, %rd66, 4602678819172646912;
	or.b64  	%rd68, %rd67, %rd60;
	mov.b64 	%fd4, %rd68;
$L__BB6_9:
	st.param.f64 	[func_retval0], %fd4;
	st.param.b32 	[func_retval0+8], %r46;
	ret;

}


// ===== COMPILED SASS (sm_100) =====

	.target	sm_100

	.elftype	@"ET_EXEC"


//--------------------- .note.nv.tkinfo           --------------------------
	.section	.note.nv.tkinfo,"",@"SHT_NOTE"
	.sectionflags	@"SHF_NOTE_NV_TKINFO"
	.tkinfo
        /*0018*/ 	.word	0x00000002
        /*0030*/ 	.string	""
        /*0030*/ 	.string	"ptxas"
        /*0030*/ 	.string	"Cuda compilation tools, release 13.0, V13.0.88"
        /*0030*/ 	.string	"Build cuda_13.0.r13.0/compiler.36424714_0"
        /*0030*/ 	.string	"-arch sm_100 -m 64 "



//--------------------- .note.nv.cuinfo           --------------------------
	.section	.note.nv.cuinfo,"",@"SHT_NOTE"
	.sectionflags	@"SHF_NOTE_NV_CUINFO"
        /*0018*/ 	.short	0x0002
        /*001a*/ 	.short	0x0064
        /*001c*/ 	.short	0x0082
	.zero		2


//--------------------- .nv.info                  --------------------------
	.section	.nv.info,"",@"SHT_CUDA_INFO"
	.align	4


	//----- nvinfo : EIATTR_REGCOUNT
	.align		4
        /*0000*/ 	.byte	0x04, 0x2f
        /*0002*/ 	.short	(.L_3 - .L_2)
	.align		4
.L_2:
        /*0004*/ 	.word	index@(_Z16kernelFuncDoublePd)
        /*0008*/ 	.word	0x0000001e


	//----- nvinfo : EIATTR_FRAME_SIZE
	.align		4
.L_3:
        /*000c*/ 	.byte	0x04, 0x11
        /*000e*/ 	.short	(.L_5 - .L_4)
	.align		4
.L_4:
        /*0010*/ 	.word	index@($_Z16kernelFuncDoublePd$__internal_trig_reduction_slowpathd)
        /*0014*/ 	.word	0x00000028


	//----- nvinfo : EIATTR_FRAME_SIZE
	.align		4
.L_5:
        /*0018*/ 	.byte	0x04, 0x11
        /*001a*/ 	.short	(.L_7 - .L_6)
	.align		4
.L_6:
        /*001c*/ 	.word	index@($__internal_0_$__cuda_sm20_drsqrt_f64_slowpath_v2)
        /*0020*/ 	.word	0x00000028


	//----- nvinfo : EIATTR_FRAME_SIZE
	.align		4
.L_7:
        /*0024*/ 	.byte	0x04, 0x11
        /*0026*/ 	.short	(.L_9 - .L_8)
	.align		4
.L_8:
        /*0028*/ 	.word	index@(_Z16kernelFuncDoublePd)
        /*002c*/ 	.word	0x00000028


	//----- nvinfo : EIATTR_REGCOUNT
	.align		4
.L_9:
        /*0030*/ 	.byte	0x04, 0x2f
        /*0032*/ 	.short	(.L_11 - .L_10)
	.align		4
.L_10:
        /*0034*/ 	.word	index@(_Z15kernelFuncFloatPf)
        /*0038*/ 	.word	0x00000017


	//----- nvinfo : EIATTR_FRAME_SIZE
	.align		4
.L_11:
        /*003c*/ 	.byte	0x04, 0x11
        /*003e*/ 	.short	(.L_13 - .L_12)
	.align		4
.L_12:
        /*0040*/ 	.word	index@(_Z15kernelFuncFloatPf)
        /*0044*/ 	.word	0x00000000


	//----- nvinfo : EIATTR_REGCOUNT
	.align		4
.L_13:
        /*0048*/ 	.byte	0x04, 0x2f
        /*004a*/ 	.short	(.L_15 - .L_14)
	.align		4
.L_14:
        /*004c*/ 	.word	index@(_Z14kernelFuncHalfv)
        /*0050*/ 	.word	0x00000004


	//----- nvinfo : EIATTR_FRAME_SIZE
	.align		4
.L_15:
        /*0054*/ 	.byte	0x04, 0x11
        /*0056*/ 	.short	(.L_17 - .L_16)
	.align		4
.L_16:
        /*0058*/ 	.word	index@(_Z14kernelFuncHalfv)
        /*005c*/ 	.word	0x00000000


	//----- nvinfo : EIATTR_REGCOUNT
	.align		4
.L_17:
        /*0060*/ 	.byte	0x04, 0x2f
        /*0062*/ 	.short	(.L_19 - .L_18)
	.align		4
.L_18:
        /*0064*/ 	.word	index@(_Z15kernelFuncHalf2v)
        /*0068*/ 	.word	0x00000004


	//----- nvinfo : EIATTR_FRAME_SIZE
	.align		4
.L_19:
        /*006c*/ 	.byte	0x04, 0x11
        /*006e*/ 	.short	(.L_21 - .L_20)
	.align		4
.L_20:
        /*0070*/ 	.word	index@(_Z15kernelFuncHalf2v)
        /*0074*/ 	.word	0x00000000


	//----- nvinfo : EIATTR_REGCOUNT
	.align		4
.L_21:
        /*0078*/ 	.byte	0x04, 0x2f
        /*007a*/ 	.short	(.L_23 - .L_22)
	.align		4
.L_22:
        /*007c*/ 	.word	index@(_Z13kernelFuncIntv)
        /*0080*/ 	.word	0x00000004


	//----- nvinfo : EIATTR_FRAME_SIZE
	.align		4
.L_23:
        /*0084*/ 	.byte	0x04, 0x11
        /*0086*/ 	.short	(.L_25 - .L_24)
	.align		4
.L_24:
        /*0088*/ 	.word	index@(_Z13kernelFuncIntv)
        /*008c*/ 	.word	0x00000000


	//----- nvinfo : EIATTR_REGCOUNT
	.align		4
.L_25:
        /*0090*/ 	.byte	0x04, 0x2f
        /*0092*/ 	.short	(.L_27 - .L_26)
	.align		4
.L_26:
        /*0094*/ 	.word	index@(_Z14kernelFuncSIMDv)
        /*0098*/ 	.word	0x00000004


	//----- nvinfo : EIATTR_FRAME_SIZE
	.align		4
.L_27:
        /*009c*/ 	.byte	0x04, 0x11
        /*009e*/ 	.short	(.L_29 - .L_28)
	.align		4
.L_28:
        /*00a0*/ 	.word	index@(_Z14kernelFuncSIMDv)
        /*00a4*/ 	.word	0x00000000


	//----- nvinfo : EIATTR_MIN_STACK_SIZE
	.align		4
.L_29:
        /*00a8*/ 	.byte	0x04, 0x12
        /*00aa*/ 	.short	(.L_31 - .L_30)
	.align		4
.L_30:
        /*00ac*/ 	.word	index@(_Z14kernelFuncSIMDv)
        /*00b0*/ 	.word	0x00000000


	//----- nvinfo : EIATTR_MIN_STACK_SIZE
	.align		4
.L_31:
        /*00b4*/ 	.byte	0x04, 0x12
        /*00b6*/ 	.short	(.L_33 - .L_32)
	.align		4
.L_32:
        /*00b8*/ 	.word	index@(_Z13kernelFuncIntv)
        /*00bc*/ 	.word	0x00000000


	//----- nvinfo : EIATTR_MIN_STACK_SIZE
	.align		4
.L_33:
        /*00c0*/ 	.byte	0x04, 0x12
        /*00c2*/ 	.short	(.L_35 - .L_34)
	.align		4
.L_34:
        /*00c4*/ 	.word	index@(_Z15kernelFuncHalf2v)
        /*00c8*/ 	.word	0x00000000


	//----- nvinfo : EIATTR_MIN_STACK_SIZE
	.align		4
.L_35:
        /*00cc*/ 	.byte	0x04, 0x12
        /*00ce*/ 	.short	(.L_37 - .L_36)
	.align		4
.L_36:
        /*00d0*/ 	.word	index@(_Z14kernelFuncHalfv)
        /*00d4*/ 	.word	0x00000000


	//----- nvinfo : EIATTR_MIN_STACK_SIZE
	.align		4
.L_37:
        /*00d8*/ 	.byte	0x04, 0x12
        /*00da*/ 	.short	(.L_39 - .L_38)
	.align		4
.L_38:
        /*00dc*/ 	.word	index@(_Z15kernelFuncFloatPf)
        /*00e0*/ 	.word	0x00000000


	//----- nvinfo : EIATTR_MIN_STACK_SIZE
	.align		4
.L_39:
        /*00e4*/ 	.byte	0x04, 0x12
        /*00e6*/ 	.short	(.L_41 - .L_40)
	.align		4
.L_40:
        /*00e8*/ 	.word	index@(_Z16kernelFuncDoublePd)
        /*00ec*/ 	.word	0x00000028
.L_41:


//--------------------- .nv.compat                --------------------------
	.section	.nv.compat,"",@"SHT_CUDA_COMPAT_INFO"
	.align	4
        /*0000*/ 	.byte	0x02, 0x09, 0x00, 0x00, 0x02, 0x02, 0x01, 0x00, 0x02, 0x05, 0x05, 0x00, 0x03, 0x07, 0x01, 0x01
        /*0010*/ 	.byte	0x02, 0x03, 0x00, 0x00, 0x02, 0x06, 0x01, 0x00, 0x04, 0x0b, 0x08, 0x00, 0x01, 0x00, 0x00, 0x00
        /*0020*/ 	.byte	0x00, 0x00, 0x00, 0x00


//--------------------- .nv.info._Z14kernelFuncSIMDv --------------------------
	.section	.nv.info._Z14kernelFuncSIMDv,"",@"SHT_CUDA_INFO"
	.sectionflags	@""
	.align	4


	//----- nvinfo : EIATTR_CUDA_API_VERSION
	.align		4
        /*0000*/ 	.byte	0x04, 0x37
        /*0002*/ 	.short	(.L_43 - .L_42)
.L_42:
        /*0004*/ 	.word	0x00000082


	//----- nvinfo : EIATTR_SPARSE_MMA_MASK
	.align		4
.L_43:
        /*0008*/ 	.byte	0x03, 0x50
        /*000a*/ 	.short	0x0000


	//----- nvinfo : EIATTR_MAXREG_COUNT
	.align		4
        /*000c*/ 	.byte	0x03, 0x1b
        /*000e*/ 	.short	0x00ff


	//----- nvinfo : EIATTR_MERCURY_ISA_VERSION
	.align		4
        /*0010*/ 	.byte	0x03, 0x5f
        /*0012*/ 	.short	0x0101


	//----- nvinfo : EIATTR_VRC_CTA_INIT_COUNT
	.align		4
        /*0014*/ 	.byte	0x02, 0x4a
	.zero		1
	.zero		1


	//----- nvinfo : EIATTR_EXIT_INSTR_OFFSETS
	.align		4
        /*0018*/ 	.byte	0x04, 0x1c
        /*001a*/ 	.short	(.L_45 - .L_44)


	//   ....[0]....
.L_44:
        /*001c*/ 	.word	0x00000010


	//----- nvinfo : EIATTR_SW_WAR
	.align		4
.L_45:
        /*0020*/ 	.byte	0x04, 0x36
        /*0022*/ 	.short	(.L_47 - .L_46)
.L_46:
        /*0024*/ 	.word	0x00000008
.L_47:


//--------------------- .nv.info._Z13kernelFuncIntv --------------------------
	.section	.nv.info._Z13kernelFuncIntv,"",@"SHT_CUDA_INFO"
	.sectionflags	@""
	.align	4


	//----- nvinfo : EIATTR_CUDA_API_VERSION
	.align		4
        /*0000*/ 	.byte	0x04, 0x37
        /*0002*/ 	.short	(.L_49 - .L_48)
.L_48:
        /*0004*/ 	.word	0x00000082


	//----- nvinfo : EIATTR_SPARSE_MMA_MASK
	.align		4
.L_49:
        /*0008*/ 	.byte	0x03, 0x50
        /*000a*/ 	.short	0x0000


	//----- nvinfo : EIATTR_MAXREG_COUNT
	.align		4
        /*000c*/ 	.byte	0x03, 0x1b
        /*000e*/ 	.short	0x00ff


	//----- nvinfo : EIATTR_MERCURY_ISA_VERSION
	.align		4
        /*0010*/ 	.byte	0x03, 0x5f
        /*0012*/ 	.short	0x0101


	//----- nvinfo : EIATTR_VRC_CTA_INIT_COUNT
	.align		4
        /*0014*/ 	.byte	0x02, 0x4a
	.zero		1
	.zero		1


	//----- nvinfo : EIATTR_EXIT_INSTR_OFFSETS
	.align		4
        /*0018*/ 	.byte	0x04, 0x1c
        /*001a*/ 	.short	(.L_51 - .L_50)


	//   ....[0]....
.L_50:
        /*001c*/ 	.word	0x00000010


	//----- nvinfo : EIATTR_SW_WAR
	.align		4
.L_51:
        /*0020*/ 	.byte	0x04, 0x36
        /*0022*/ 	.short	(.L_53 - .L_52)
.L_52:
        /*0024*/ 	.word	0x00000008
.L_53:


//--------------------- .nv.info._Z15kernelFuncHalf2v --------------------------
	.section	.nv.info._Z15kernelFuncHalf2v,"",@"SHT_CUDA_INFO"
	.sectionflags	@""
	.align	4


	//----- nvinfo : EIATTR_CUDA_API_VERSION
	.align		4
        /*0000*/ 	.byte	0x04, 0x37
        /*0002*/ 	.short	(.L_55 - .L_54)
.L_54:
        /*0004*/ 	.word	0x00000082


	//----- nvinfo : EIATTR_SPARSE_MMA_MASK
	.align		4
.L_55:
        /*0008*/ 	.byte	0x03, 0x50
        /*000a*/ 	.short	0x0000


	//----- nvinfo : EIATTR_MAXREG_COUNT
	.align		4
        /*000c*/ 	.byte	0x03, 0x1b
        /*000e*/ 	.short	0x00ff


	//----- nvinfo : EIATTR_MERCURY_ISA_VERSION
	.align		4
        /*0010*/ 	.byte	0x03, 0x5f
        /*0012*/ 	.short	0x0101


	//----- nvinfo : EIATTR_VRC_CTA_INIT_COUNT
	.align		4
        /*0014*/ 	.byte	0x02, 0x4a
	.zero		1
	.zero		1


	//----- nvinfo : EIATTR_EXIT_INSTR_OFFSETS
	.align		4
        /*0018*/ 	.byte	0x04, 0x1c
        /*001a*/ 	.short	(.L_57 - .L_56)


	//   ....[0]....
.L_56:
        /*001c*/ 	.word	0x00000010


	//----- nvinfo : EIATTR_SW_WAR
	.align		4
.L_57:
        /*0020*/ 	.byte	0x04, 0x36
        /*0022*/ 	.short	(.L_59 - .L_58)
.L_58:
        /*0024*/ 	.word	0x00000008
.L_59:


//--------------------- .nv.info._Z14kernelFuncHalfv --------------------------
	.section	.nv.info._Z14kernelFuncHalfv,"",@"SHT_CUDA_INFO"
	.sectionflags	@""
	.align	4


	//----- nvinfo : EIATTR_CUDA_API_VERSION
	.align		4
        /*0000*/ 	.byte	0x04, 0x37
        /*0002*/ 	.short	(.L_61 - .L_60)
.L_60:
        /*0004*/ 	.word	0x00000082


	//----- nvinfo : EIATTR_SPARSE_MMA_MASK
	.align		4
.L_61:
        /*0008*/ 	.byte	0x03, 0x50
        /*000a*/ 	.short	0x0000


	//----- nvinfo : EIATTR_MAXREG_COUNT
	.align		4
        /*000c*/ 	.byte	0x03, 0x1b
        /*000e*/ 	.short	0x00ff


	//----- nvinfo : EIATTR_MERCURY_ISA_VERSION
	.align		4
        /*0010*/ 	.byte	0x03, 0x5f
        /*0012*/ 	.short	0x0101


	//----- nvinfo : EIATTR_VRC_CTA_INIT_COUNT
	.align		4
        /*0014*/ 	.byte	0x02, 0x4a
	.zero		1
	.zero		1


	//----- nvinfo : EIATTR_EXIT_INSTR_OFFSETS
	.align		4
        /*0018*/ 	.byte	0x04, 0x1c
        /*001a*/ 	.short	(.L_63 - .L_62)


	//   ....[0]....
.L_62:
        /*001c*/ 	.word	0x00000010


	//----- nvinfo : EIATTR_SW_WAR
	.align		4
.L_63:
        /*0020*/ 	.byte	0x04, 0x36
        /*0022*/ 	.short	(.L_65 - .L_64)
.L_64:
        /*0024*/ 	.word	0x00000008
.L_65:


//--------------------- .nv.info._Z15kernelFuncFloatPf --------------------------
	.section	.nv.info._Z15kernelFuncFloatPf,"",@"SHT_CUDA_INFO"
	.sectionflags	@""
	.align	4


	//----- nvinfo : EIATTR_CUDA_API_VERSION
	.align		4
        /*0000*/ 	.byte	0x04, 0x37
        /*0002*/ 	.short	(.L_67 - .L_66)
.L_66:
        /*0004*/ 	.word	0x00000082


	//----- nvinfo : EIATTR_KPARAM_INFO
	.align		4
.L_67:
        /*0008*/ 	.byte	0x04, 0x17
        /*000a*/ 	.short	(.L_69 - .L_68)
.L_68:
        /*000c*/ 	.word	0x00000000
        /*0010*/ 	.short	0x0000
        /*0012*/ 	.short	0x0000
        /*0014*/ 	.byte	0x00, 0xf5, 0x21, 0x00


	//----- nvinfo : EIATTR_SPARSE_MMA_MASK
	.align		4
.L_69:
        /*0018*/ 	.byte	0x03, 0x50
        /*001a*/ 	.short	0x0000


	//----- nvinfo : EIATTR_MAXREG_COUNT
	.align		4
        /*001c*/ 	.byte	0x03, 0x1b
        /*001e*/ 	.short	0x00ff


	//----- nvinfo : EIATTR_MERCURY_ISA_VERSION
	.align		4
        /*0020*/ 	.byte	0x03, 0x5f
        /*0022*/ 	.short	0x0101


	//----- nvinfo : EIATTR_VRC_CTA_INIT_COUNT
	.align		4
        /*0024*/ 	.byte	0x02, 0x4a
	.zero		1
	.zero		1


	//----- nvinfo : EIATTR_EXIT_INSTR_OFFSETS
	.align		4
        /*0028*/ 	.byte	0x04, 0x1c
        /*002a*/ 	.short	(.L_71 - .L_70)


	//   ....[0]....
.L_70:
        /*002c*/ 	.word	0x00001b70


	//----- nvinfo : EIATTR_CBANK_PARAM_SIZE
	.align		4
.L_71:
        /*0030*/ 	.byte	0x03, 0x19
        /*0032*/ 	.short	0x0008


	//----- nvinfo : EIATTR_PARAM_CBANK
	.align		4
        /*0034*/ 	.byte	0x04, 0x0a
        /*0036*/ 	.short	(.L_73 - .L_72)
	.align		4
.L_72:
        /*0038*/ 	.word	index@(.nv.constant0._Z15kernelFuncFloatPf)
        /*003c*/ 	.short	0x0380
        /*003e*/ 	.short	0x0008


	//----- nvinfo : EIATTR_SW_WAR
	.align		4
.L_73:
        /*0040*/ 	.byte	0x04, 0x36
        /*0042*/ 	.short	(.L_75 - .L_74)
.L_74:
        /*0044*/ 	.word	0x00000008
.L_75:


//--------------------- .nv.info._Z16kernelFuncDoublePd --------------------------
	.section	.nv.info._Z16kernelFuncDoublePd,"",@"SHT_CUDA_INFO"
	.sectionflags	@""
	.align	4


	//----- nvinfo : EIATTR_CUDA_API_VERSION
	.align		4
        /*0000*/ 	.byte	0x04, 0x37
        /*0002*/ 	.short	(.L_77 - .L_76)
.L_76:
        /*0004*/ 	.word	0x00000082


	//----- nvinfo : EIATTR_KPARAM_INFO
	.align		4
.L_77:
        /*0008*/ 	.byte	0x04, 0x17
        /*000a*/ 	.short	(.L_79 - .L_78)
.L_78:
        /*000c*/ 	.word	0x00000000
        /*0010*/ 	.short	0x0000
        /*0012*/ 	.short	0x0000
        /*0014*/ 	.byte	0x00, 0xf5, 0x21, 0x00


	//----- nvinfo : EIATTR_SPARSE_MMA_MASK
	.align		4
.L_79:
        /*0018*/ 	.byte	0x03, 0x50
        /*001a*/ 	.short	0x0000


	//----- nvinfo : EIATTR_MAXREG_COUNT
	.align		4
        /*001c*/ 	.byte	0x03, 0x1b
        /*001e*/ 	.short	0x00ff


	//----- nvinfo : EIATTR_MERCURY_ISA_VERSION
	.align		4
        /*0020*/ 	.byte	0x03, 0x5f
        /*0022*/ 	.short	0x0101


	//----- nvinfo : EIATTR_VRC_CTA_INIT_COUNT
	.align		4
        /*0024*/ 	.byte	0x02, 0x4a
	.zero		1
	.zero		1


	//----- nvinfo : EIATTR_EXIT_INSTR_OFFSETS
	.align		4
        /*0028*/ 	.byte	0x04, 0x1c
        /*002a*/ 	.short	(.L_81 - .L_80)


	//   ....[0]....
.L_80:
        /*002c*/ 	.word	0x00001f60


	//----- nvinfo : EIATTR_CRS_STACK_SIZE
	.align		4
.L_81:
        /*0030*/ 	.byte	0x04, 0x1e
        /*0032*/ 	.short	(.L_83 - .L_82)
.L_82:
        /*0034*/ 	.word	0x00000000


	//----- nvinfo : EIATTR_CBANK_PARAM_SIZE
	.align		4
.L_83:
        /*0038*/ 	.byte	0x03, 0x19
        /*003a*/ 	.short	0x0008


	//----- nvinfo : EIATTR_PARAM_CBANK
	.align		4
        /*003c*/ 	.byte	0x04, 0x0a
        /*003e*/ 	.short	(.L_85 - .L_84)
	.align		4
.L_84:
        /*0040*/ 	.word	index@(.nv.constant0._Z16kernelFuncDoublePd)
        /*0044*/ 	.short	0x0380
        /*0046*/ 	.short	0x0008


	//----- nvinfo : EIATTR_SW_WAR
	.align		4
.L_85:
        /*0048*/ 	.byte	0x04, 0x36
        /*004a*/ 	.short	(.L_87 - .L_86)
.L_86:
        /*004c*/ 	.word	0x00000008
.L_87:


//--------------------- .nv.callgraph             --------------------------
	.section	.nv.callgraph,"",@"SHT_CUDA_CALLGRAPH"
	.align	4
	.sectionentsize	8
	.align		4
        /*0000*/ 	.word	0x00000000
	.align		4
        /*0004*/ 	.word	0xffffffff
	.align		4
        /*0008*/ 	.word	0x00000000
	.align		4
        /*000c*/ 	.word	0xfffffffe
	.align		4
        /*0010*/ 	.word	0x00000000
	.align		4
        /*0014*/ 	.word	0xfffffffd
	.align		4
        /*0018*/ 	.word	0x00000000
	.align		4
        /*001c*/ 	.word	0xfffffffc


//--------------------- .nv.constant4             --------------------------
	.section	.nv.constant4,"a",@progbits
	.align	8
	.align		8
.nv.constant4:
        /*0000*/ 	.dword	__cudart_i2opi_f
	.align		8
        /*0008*/ 	.dword	__cudart_i2opi_d


//--------------------- .text._Z14kernelFuncSIMDv --------------------------
	.section	.text._Z14kernelFuncSIMDv,"ax",@progbits
	.align	128
        .global         _Z14kernelFuncSIMDv
        .type           _Z14kernelFuncSIMDv,@function
        .size           _Z14kernelFuncSIMDv,(.L_x_41 - _Z14kernelFuncSIMDv)
        .other          _Z14kernelFuncSIMDv,@"STO_CUDA_ENTRY STV_DEFAULT"
_Z14kernelFuncSIMDv:
.text._Z14kernelFuncSIMDv:
[----:B------:R-:W-:Y:S01]  /*0000*/  LDC R1, c[0x0][0x37c] ;  /* 0x0000df00ff017b82 */ /* 0x000fe20000000800 */
[----:B------:R-:W-:Y:S05]  /*0010*/  EXIT ;  /* 0x000000000000794d */ /* 0x000fea0003800000 */
.L_x_0:
[----:B------:R-:W-:-:S00]  /*0020*/  BRA `(.L_x_0) ;  /* 0xfffffffc00fc7947 */ /* 0x000fc0000383ffff */
[----:B------:R-:W-:-:S00]  /*0030*/  NOP ;  /* 0x0000000000007918 */ /* 0x000fc00000000000 */
        /* <DEDUP_REMOVED lines=12> */
.L_x_41:


//--------------------- .text._Z13kernelFuncIntv  --------------------------
	.section	.text._Z13kernelFuncIntv,"ax",@progbits
	.align	128
        .global         _Z13kernelFuncIntv
        .type           _Z13kernelFuncIntv,@function
        .size           _Z13kernelFuncIntv,(.L_x_42 - _Z13kernelFuncIntv)
        .other          _Z13kernelFuncIntv,@"STO_CUDA_ENTRY STV_DEFAULT"
_Z13kernelFuncIntv:
.text._Z13kernelFuncIntv:
[----:B------:R-:W-:Y:S01]  /*0000*/  LDC R1, c[0x0][0x37c] ;  /* 0x0000df00ff017b82 */ /* 0x000fe20000000800 */
[----:B------:R-:W-:Y:S05]  /*0010*/  EXIT ;  /* 0x000000000000794d */ /* 0x000fea0003800000 */
.L_x_1:
        /* <DEDUP_REMOVED lines=14> */
.L_x_42:


//--------------------- .text._Z15kernelFuncHalf2v --------------------------
	.section	.text._Z15kernelFuncHalf2v,"ax",@progbits
	.align	128
        .global         _Z15kernelFuncHalf2v
        .type           _Z15kernelFuncHalf2v,@function
        .size           _Z15kernelFuncHalf2v,(.L_x_43 - _Z15kernelFuncHalf2v)
        .other          _Z15kernelFuncHalf2v,@"STO_CUDA_ENTRY STV_DEFAULT"
_Z15kernelFuncHalf2v:
.text._Z15kernelFuncHalf2v:
[----:B------:R-:W-:Y:S01]  /*0000*/  LDC R1, c[0x0][0x37c] ;  /* 0x0000df00ff017b82 */ /* 0x000fe20000000800 */
[----:B------:R-:W-:Y:S05]  /*0010*/  EXIT ;  /* 0x000000000000794d */ /* 0x000fea0003800000 */
.L_x_2:
        /* <DEDUP_REMOVED lines=14> */
.L_x_43:


//--------------------- .text._Z14kernelFuncHalfv --------------------------
	.section	.text._Z14kernelFuncHalfv,"ax",@progbits
	.align	128
        .global         _Z14kernelFuncHalfv
        .type           _Z14kernelFuncHalfv,@function
        .size           _Z14kernelFuncHalfv,(.L_x_44 - _Z14kernelFuncHalfv)
        .other          _Z14kernelFuncHalfv,@"STO_CUDA_ENTRY STV_DEFAULT"
_Z14kernelFuncHalfv:
.text._Z14kernelFuncHalfv:
[----:B------:R-:W-:Y:S01]  /*0000*/  LDC R1, c[0x0][0x37c] ;  /* 0x0000df00ff017b82 */ /* 0x000fe20000000800 */
[----:B------:R-:W-:Y:S05]  /*0010*/  EXIT ;  /* 0x000000000000794d */ /* 0x000fea0003800000 */
.L_x_3:
        /* <DEDUP_REMOVED lines=14> */
.L_x_44:


//--------------------- .text._Z15kernelFuncFloatPf --------------------------
	.section	.text._Z15kernelFuncFloatPf,"ax",@progbits
	.align	128
        .global         _Z15kernelFuncFloatPf
        .type           _Z15kernelFuncFloatPf,@function
        .size           _Z15kernelFuncFloatPf,(.L_x_45 - _Z15kernelFuncFloatPf)
        .other          _Z15kernelFuncFloatPf,@"STO_CUDA_ENTRY STV_DEFAULT"
_Z15kernelFuncFloatPf:
.text._Z15kernelFuncFloatPf:
[----:B------:R-:W-:Y:S08]  /*0000*/  LDC R1, c[0x0][0x37c] ;  /* 0x0000df00ff017b82 */ /* 0x000ff00000000800 */
[----:B------:R-:W0:Y:S01]  /*0010*/  LDC.64 R2, c[0x0][0x380] ;  /* 0x0000e000ff027b82 */ /* 0x000e220000000a00 */
[----:B------:R-:W0:Y:S02]  /*0020*/  LDCU.64 UR6, c[0x0][0x358] ;  /* 0x00006b00ff0677ac */ /* 0x000e240008000a00 */
[----:B0-----:R-:W2:Y:S04]  /*0030*/  LDG.E R4, desc[UR6][R2.64] ;  /* 0x0000000602047981 */ /* 0x001ea8000c1e1900 */
[----:B------:R0:W5:Y:S01]  /*0040*/  LDG.E R5, desc[UR6][R2.64+0x4] ;  /* 0x0000040602057981 */ /* 0x000162000c1e1900 */
[C---:B--2---:R-:W-:Y:S01]  /*0050*/  FADD R9, |R4|.reuse, -RZ ;  /* 0x800000ff04097221 */ /* 0x044fe20000000200 */
[----:B------:R-:W-:-:S04]  /*0060*/  FSETP.GTU.AND P1, PT, |R4|, 0.44678848981857299805, PT ;  /* 0x3ee4c1760400780b */ /* 0x000fc80003f2c200 */
[----:B------:R-:W-:Y:S01]  /*0070*/  LOP3.LUT R0, R9, 0xfe000000, RZ, 0xc0, !PT ;  /* 0xfe00000009007812 */ /* 0x000fe200078ec0ff */
[----:B------:R0:W-:Y:S03]  /*0080*/  STG.E desc[UR6][R2.64+0x8], R9 ;  /* 0x0000080902007986 */ /* 0x0001e6000c101906 */
[----:B------:R-:W-:-:S05]  /*0090*/  LOP3.LUT R7, R0, 0x7e800000, RZ, 0x3c, !PT ;  /* 0x7e80000000077812 */ /* 0x000fca00078e3cff */
[----:B------:R-:W-:-:S04]  /*00a0*/  FMUL R0, |R4|, R7 ;  /* 0x0000000704007220 */ /* 0x000fc80000400200 */
[----:B------:R-:W-:-:S05]  /*00b0*/  FFMA R0, R0, R0, RZ ;  /* 0x0000000000007223 */ /* 0x000fca00000000ff */
[----:B------:R-:W-:-:S13]  /*00c0*/  FSETP.GEU.AND P0, PT, |R0|, 1.175494350822287508e-38, PT ;  /* 0x008000000000780b */ /* 0x000fda0003f0e200 */
[----:B------:R-:W-:-:S04]  /*00d0*/  @!P0 FMUL R0, R0, 16777216 ;  /* 0x4b80000000008820 */ /* 0x000fc80000400000 */
[----:B------:R-:W1:Y:S02]  /*00e0*/  MUFU.RSQ R6, R0 ;  /* 0x0000000000067308 */ /* 0x000e640000001400 */
[----:B-1----:R-:W-:Y:S01]  /*00f0*/  @!P0 FMUL R6, R6, 4096 ;  /* 0x4580000006068820 */ /* 0x002fe20000400000 */
[----:B------:R-:W-:-:S03]  /*0100*/  FSETP.NEU.AND P0, PT, |R4|, +INF , PT ;  /* 0x7f8000000400780b */ /* 0x000fc60003f0d200 */
[----:B------:R-:W-:-:S05]  /*0110*/  FMUL R6, R7, R6 ;  /* 0x0000000607067220 */ /* 0x000fca0000400000 */
[----:B------:R-:W-:-:S05]  /*0120*/  FSEL R7, R6, RZ, P0 ;  /* 0x000000ff06077208 */ /* 0x000fca0000000000 */
[----:B------:R0:W-:Y:S01]  /*0130*/  STG.E desc[UR6][R2.64+0x8], R7 ;  /* 0x0000080702007986 */ /* 0x0001e2000c101906 */
[----:B------:R-:W-:Y:S05]  /*0140*/  @P1 BRA `(.L_x_4) ;  /* 0x0000000c00541947 */ /* 0x000fea0003800000 */
[----:B------:R-:W-:-:S13]  /*0150*/  FSETP.GTU.AND P1, PT, |R4|, 8, PT ;  /* 0x410000000400780b */ /* 0x000fda0003f2c200 */
[----:B------:R-:W-:Y:S05]  /*0160*/  @P1 BRA `(.L_x_5) ;  /* 0x0000000000601947 */ /* 0x000fea0003800000 */
[----:B0-----:R-:W-:Y:S02]  /*0170*/  HFMA2 R7, -RZ, RZ, 0.0261688232421875, -0.61279296875 ;  /* 0x26b3b8e7ff077431 */ /* 0x001fe400000001ff */
[C---:B------:R-:W-:Y:S01]  /*0180*/  FADD R0, |R4|.reuse, -2.4048254489898681641 ;  /* 0xc019e8a904007421 */ /* 0x040fe20000000200 */
[C---:B------:R-:W-:Y:S01]  /*0190*/  FADD R6, |R4|.reuse, -5.5200781822204589844 ;  /* 0xc0b0a47b04067421 */ /* 0x040fe20000000200 */
[----:B------:R-:W-:Y:S02]  /*01a0*/  FADD R8, |R4|, -8.6537275314331054688 ;  /* 0xc10a75ab04087421 */ /* 0x000fe40000000200 */
[----:B------:R-:W-:Y:S01]  /*01b0*/  FADD R0, R0, -1.0870589761680093943e-07 ;  /* 0xb3e971b300007421 */ /* 0x000fe20000000000 */
[----:B------:R-:W-:Y:S01]  /*01c0*/  FADD R6, R6, 7.1934145751129108248e-08 ;  /* 0x339a7a3706067421 */ /* 0x000fe20000000000 */
[----:B------:R-:W-:Y:S02]  /*01d0*/  FADD R9, R8, -3.8147791769915784243e-07 ;  /* 0xb4cccded08097421 */ /* 0x000fe40000000000 */
[----:B------:R-:W-:-:S04]  /*01e0*/  FFMA R7, R0, -R7, -7.6677725312831318538e-14 ;  /* 0xa9aca9b300077423 */ /* 0x000fc80000000807 */
[----:B------:R-:W-:-:S04]  /*01f0*/  FFMA R7, R0, R7, 2.71505561089124825e-12 ;  /* 0x2c3f0e1800077423 */ /* 0x000fc80000000007 */
[----:B------:R-:W-:-:S04]  /*0200*/  FFMA R7, R0, R7, -6.0280118570343876883e-12 ;  /* 0xacd4178100077423 */ /* 0x000fc80000000007 */
[----:B------:R-:W-:-:S04]  /*0210*/  FFMA R7, R0, R7, -4.2393266674878304912e-10 ;  /* 0xafe90f3800077423 */ /* 0x000fc80000000007 */
[----:B------:R-:W-:-:S04]  /*0220*/  FFMA R7, R0, R7, 5.8276378167576581291e-10 ;  /* 0x3020305b00077423 */ /* 0x000fc80000000007 */
[----:B------:R-:W-:-:S04]  /*0230*/  FFMA R7, R0, R7, 5.8077841202930358122e-08 ;  /* 0x3379714300077423 */ /* 0x000fc80000000007 */
[----:B------:R-:W-:-:S04]  /*0240*/  FFMA R7, R0, R7, 1.8003311064163085575e-09 ;  /* 0x30f76f8500077423 */ /* 0x000fc80000000007 */
[----:B------:R-:W-:-:S04]  /*0250*/  FFMA R7, R0, R7, -5.4500733313034288585e-06 ;  /* 0xb6b6dfc600077423 */ /* 0x000fc80000000007 */
[----:B------:R-:W-:-:S04]  /*0260*/  FFMA R7, R0, R7, -7.3432206590950954705e-06 ;  /* 0xb6f665c900077423 */ /* 0x000fc80000000007 */
[----:B------:R-:W-:-:S04]  /*0270*/  FFMA R7, R0, R7, 0.00030170319951139390469 ;  /* 0x399e2deb00077423 */ /* 0x000fc80000000007 */
[----:B------:R-:W-:-:S04]  /*0280*/  FFMA R7, R0, R7, 0.00077395443804562091827 ;  /* 0x3a4ae33400077423 */ /* 0x000fc80000000007 */
[----:B------:R-:W-:-:S04]  /*0290*/  FFMA R7, R0, R7, -0.0072834617458283901215 ;  /* 0xbbeeaa1b00077423 */ /* 0x000fc80000000007 */
[----:B------:R-:W-:-:S04]  /*02a0*/  FFMA R7, R0, R7, -0.026668203994631767273 ;  /* 0xbcda774700077423 */ /* 0x000fc80000000007 */
[----:B------:R-:W-:-:S04]  /*02b0*/  FMUL R7, R0, R7 ;  /* 0x0000000700077220 */ /* 0x000fc80000400000 */
[----:B------:R-:W-:-:S04]  /*02c0*/  FMUL R6, R7, R6 ;  /* 0x0000000607067220 */ /* 0x000fc80000400000 */
[----:B------:R-:W-:Y:S01]  /*02d0*/  FMUL R0, R6, R9 ;  /* 0x0000000906007220 */ /* 0x000fe20000400000 */
[----:B------:R-:W-:Y:S06]  /*02e0*/  BRA `(.L_x_6) ;  /* 0x0000000800587947 */ /* 0x000fec0003800000 */
.L_x_5:
[----:B------:R-:W-:Y:S01]  /*02f0*/  MOV R0, RZ ;  /* 0x000000ff00007202 */ /* 0x000fe20000000f00 */
[----:B------:R-:W-:Y:S06]  /*0300*/  @!P0 BRA `(.L_x_6) ;  /* 0x0000000800508947 */ /* 0x000fec0003800000 */
[----:B0-----:R-:W0:Y:S01]  /*0310*/  MUFU.RCP R7, |R4| ;  /* 0x4000000400077308 */ /* 0x001e220000001000 */
[----:B------:R-:W-:Y:S02]  /*0320*/  IMAD.MOV.U32 R9, RZ, RZ, 0x3f91e009 ;  /* 0x3f91e009ff097424 */ /* 0x000fe400078e00ff */
[----:B0-----:R-:W-:-:S04]  /*0330*/  FMUL R6, R7, R7 ;  /* 0x0000000707067220 */ /* 0x001fc80000400000 */
[----:B------:R-:W-:-:S04]  /*0340*/  FFMA R9, R6, R9, -0.20532675087451934814 ;  /* 0xbe52412d06097423 */ /* 0x000fc80000000009 */
[----:B------:R-:W-:-:S04]  /*0350*/  FFMA R9, R6, R9, 0.06509173661470413208 ;  /* 0x3d854ed106097423 */ /* 0x000fc80000000009 */
[----:B------:R-:W-:-:S04]  /*0360*/  FFMA R0, R6, R9, -0.12499999254941940308 ;  /* 0xbdffffff06007423 */ /* 0x000fc80000000009 */
[----:B------:R-:W-:Y:S01]  /*0370*/  FFMA R0, R7, R0, |R4| ;  /* 0x0000000007007223 */ /* 0x000fe20000000404 */
[----:B------:R-:W-:-:S03]  /*0380*/  MOV R7, 0x4056fe93 ;  /* 0x4056fe9300077802 */ /* 0x000fc60000000f00 */
[C---:B------:R-:W-:Y:S01]  /*0390*/  FMUL R8, R0.reuse, 0.63661974668502807617 ;  /* 0x3f22f98300087820 */ /* 0x040fe20000400000 */
[----:B------:R-:W-:Y:S01]  /*03a0*/  FSETP.GE.AND P0, PT, |R0|, 105615, PT ;  /* 0x47ce47800000780b */ /* 0x000fe20003f06200 */
[----:B------:R-:W-:-:S04]  /*03b0*/  FFMA R7, R6, R7, -0.51452267169952392578 ;  /* 0xbf03b7c206077423 */ /* 0x000fc80000000007 */
[----:B------:R-:W0:Y:S01]  /*03c0*/  F2I.NTZ R8, R8 ;  /* 0x0000000800087305 */ /* 0x000e220000203100 */
[----:B------:R-:W-:-:S04]  /*03d0*/  FFMA R7, R6, R7, 0.10337056964635848999 ;  /* 0x3dd3b3f306077423 */ /* 0x000fc80000000007 */
[----:B------:R-:W-:-:S04]  /*03e0*/  FFMA R7, R6, R7, -0.062499724328517913818 ;  /* 0xbd7fffb606077423 */ /* 0x000fc80000000007 */
[----:B------:R-:W-:Y:S01]  /*03f0*/  FFMA R6, R6, R7, 1 ;  /* 0x3f80000006067423 */ /* 0x000fe20000000007 */
[----:B0-----:R-:W-:-:S05]  /*0400*/  I2FP.F32.S32 R9, R8 ;  /* 0x0000000800097245 */ /* 0x001fca0000201400 */
[----:B------:R-:W-:-:S04]  /*0410*/  FFMA R10, R9, -1.5707962512969970703, R0 ;  /* 0xbfc90fda090a7823 */ /* 0x000fc80000000000 */
[----:B------:R-:W-:-:S04]  /*0420*/  FFMA R10, R9, -7.5497894158615963534e-08, R10 ;  /* 0xb3a22168090a7823 */ /* 0x000fc8000000000a */
[----:B------:R-:W-:Y:S01]  /*0430*/  FFMA R9, R9, -5.3903029534742383927e-15, R10 ;  /* 0xa7c234c509097823 */ /* 0x000fe2000000000a */
[----:B------:R-:W-:Y:S06]  /*0440*/  @!P0 BRA `(.L_x_7) ;  /* 0x0000000400708947 */ /* 0x000fec0003800000 */
[----:B------:R-:W-:-:S13]  /*0450*/  FSETP.NEU.AND P0, PT, |R0|, +INF , PT ;  /* 0x7f8000000000780b */ /* 0x000fda0003f0d200 */
[----:B------:R-:W-:Y:S01]  /*0460*/  @!P0 FMUL R9, RZ, R0 ;  /* 0x00000000ff098220 */ /* 0x000fe20000400000 */
[----:B------:R-:W-:Y:S01]  /*0470*/  @!P0 IMAD.MOV.U32 R8, RZ, RZ, RZ ;  /* 0x000000ffff088224 */ /* 0x000fe200078e00ff */
[----:B------:R-:W-:Y:S06]  /*0480*/  @!P0 BRA `(.L_x_7) ;  /* 0x0000000400608947 */ /* 0x000fec0003800000 */
[----:B------:R-:W-:Y:S01]  /*0490*/  SHF.L.U32 R8, R0, 0x8, RZ ;  /* 0x0000000800087819 */ /* 0x000fe200000006ff */
[----:B------:R-:W-:Y:S02]  /*04a0*/  HFMA2 R19, -RZ, RZ, 0, 0 ;  /* 0x00000000ff137431 */ /* 0x000fe400000001ff */
[----:B------:R-:W-:Y:S01]  /*04b0*/  IMAD.MOV.U32 R7, RZ, RZ, RZ ;  /* 0x000000ffff077224 */ /* 0x000fe200078e00ff */
[----:B------:R-:W-:Y:S01]  /*04c0*/  MOV R20, RZ ;  /* 0x000000ff00147202 */ /* 0x000fe20000000f00 */
[----:B------:R-:W0:Y:S01]  /*04d0*/  LDCU.64 UR8, c[0x4][URZ] ;  /* 0x01000000ff0877ac */ /* 0x000e220008000a00 */
[----:B------:R-:W-:Y:S01]  /*04e0*/  LOP3.LUT R13, R8, 0x80000000, RZ, 0xfc, !PT ;  /* 0x80000000080d7812 */ /* 0x000fe200078efcff */
[----:B------:R-:W-:-:S06]  /*04f0*/  UMOV UR4, URZ ;  /* 0x000000ff00047c82 */ /* 0x000fcc0008000000 */
.L_x_8:
[----:B0-----:R-:W-:Y:S01]  /*0500*/  IMAD.U32 R10, RZ, RZ, UR8 ;  /* 0x00000008ff0a7e24 */ /* 0x001fe2000f8e00ff */
[----:B------:R-:W-:-:S05]  /*0510*/  MOV R11, UR9 ;  /* 0x00000009000b7c02 */ /* 0x000fca0008000f00 */
[----:B------:R-:W2:Y:S01]  /*0520*/  LDG.E.CONSTANT R8, desc[UR6][R10.64] ;  /* 0x000000060a087981 */ /* 0x000ea2000c1e9900 */
[----:B------:R-:W-:Y:S01]  /*0530*/  UIADD3 UR4, UPT, UPT, UR4, 0x1, URZ ;  /* 0x0000000104047890 */ /* 0x000fe2000fffe0ff */
[C---:B------:R-:W-:Y:S01]  /*0540*/  ISETP.EQ.AND P0, PT, R20.reuse, RZ, PT ;  /* 0x000000ff1400720c */ /* 0x040fe20003f02270 */
[----:B------:R-:W-:Y:S01]  /*0550*/  UIADD3 UR8, UP1, UPT, UR8, 0x4, URZ ;  /* 0x0000000408087890 */ /* 0x000fe2000ff3e0ff */
[C---:B------:R-:W-:Y:S01]  /*0560*/  ISETP.EQ.AND P1, PT, R20.reuse, 0x4, PT ;  /* 0x000000041400780c */ /* 0x040fe20003f22270 */
[----:B------:R-:W-:Y:S01]  /*0570*/  UISETP.NE.AND UP0, UPT, UR4, 0x6, UPT ;  /* 0x000000060400788c */ /* 0x000fe2000bf05270 */
[C---:B------:R-:W-:Y:S01]  /*0580*/  ISETP.EQ.AND P2, PT, R20.reuse, 0x8, PT ;  /* 0x000000081400780c */ /* 0x040fe20003f42270 */
[----:B------:R-:W-:Y:S01]  /*0590*/  UIADD3.X UR9, UPT, UPT, URZ, UR9, URZ, UP1, !UPT ;  /* 0x00000009ff097290 */ /* 0x000fe20008ffe4ff */
[C---:B------:R-:W-:Y:S02]  /*05a0*/  ISETP.EQ.AND P3, PT, R20.reuse, 0xc, PT ;  /* 0x0000000c1400780c */ /* 0x040fe40003f62270 */
[----:B------:R-:W-:-:S02]  /*05b0*/  ISETP.EQ.AND P4, PT, R20, 0x10, PT ;  /* 0x000000101400780c */ /* 0x000fc40003f82270 */
[C---:B------:R-:W-:Y:S01]  /*05c0*/  ISETP.EQ.AND P5, PT, R20.reuse, 0x14, PT ;  /* 0x000000141400780c */ /* 0x040fe20003fa2270 */
[----:B------:R-:W-:Y:S02]  /*05d0*/  VIADD R20, R20, 0x4 ;  /* 0x0000000414147836 */ /* 0x000fe40000000000 */
[----:B--2---:R-:W-:-:S03]  /*05e0*/  IMAD.WIDE.U32 R8, R8, R13, RZ ;  /* 0x0000000d08087225 */ /* 0x004fc600078e00ff */
[----:B------:R-:W-:-:S04]  /*05f0*/  IADD3 R8, P6, PT, R8, R7, RZ ;  /* 0x0000000708087210 */ /* 0x000fc80007fde0ff */
[----:B------:R-:W-:Y:S01]  /*0600*/  IADD3.X R7, PT, PT, R9, R19, RZ, P6, !PT ;  /* 0x0000001309077210 */ /* 0x000fe200037fe4ff */
[--C-:B------:R-:W-:Y:S01]  /*0610*/  @P0 IMAD.MOV.U32 R12, RZ, RZ, R8.reuse ;  /* 0x000000ffff0c0224 */ /* 0x100fe200078e0008 */
[-C--:B------:R-:W-:Y:S01]  /*0620*/  @P1 MOV R14, R8.reuse ;  /* 0x00000008000e1202 */ /* 0x080fe20000000f00 */
[----:B------:R-:W-:Y:S01]  /*0630*/  @P3 IMAD.MOV.U32 R16, RZ, RZ, R8 ;  /* 0x000000ffff103224 */ /* 0x000fe200078e0008 */
[-C--:B------:R-:W-:Y:S02]  /*0640*/  @P2 MOV R15, R8.reuse ;  /* 0x00000008000f2202 */ /* 0x080fe40000000f00 */
[-C--:B------:R-:W-:Y:S02]  /*0650*/  @P4 MOV R17, R8.reuse ;  /* 0x0000000800114202 */ /* 0x080fe40000000f00 */
[----:B------:R-:W-:Y:S01]  /*0660*/  @P5 MOV R18, R8 ;  /* 0x0000000800125202 */ /* 0x000fe20000000f00 */
[----:B------:R-:W-:Y:S06]  /*0670*/  BRA.U UP0, `(.L_x_8) ;  /* 0xfffffffd00a07547 */ /* 0x000fec000b83ffff */
[----:B------:R-:W-:-:S04]  /*0680*/  SHF.R.U32.HI R9, RZ, 0x17, R0 ;  /* 0x00000017ff097819 */ /* 0x000fc80000011600 */
[C---:B------:R-:W-:Y:S02]  /*0690*/  LOP3.LUT R8, R9.reuse, 0xe0, RZ, 0xc0, !PT ;  /* 0x000000e009087812 */ /* 0x040fe400078ec0ff */
[----:B------:R-:W-:Y:S02]  /*06a0*/  LOP3.LUT P6, RZ, R9, 0x1f, RZ, 0xc0, !PT ;  /* 0x0000001f09ff7812 */ /* 0x000fe400078cc0ff */
[----:B------:R-:W-:-:S04]  /*06b0*/  IADD3 R8, PT, PT, R8, -0x80, RZ ;  /* 0xffffff8008087810 */ /* 0x000fc80007ffe0ff */
[----:B------:R-:W-:-:S04]  /*06c0*/  SHF.R.U32.HI R8, RZ, 0x5, R8 ;  /* 0x00000005ff087819 */ /* 0x000fc80000011608 */
[----:B------:R-:W-:-:S04]  /*06d0*/  LEA R11, -R8, RZ, 0x2 ;  /* 0x000000ff080b7211 */ /* 0x000fc800078e11ff */
[C---:B------:R-:W-:Y:S02]  /*06e0*/  ISETP.EQ.AND P3, PT, R11.reuse, -0x18, PT ;  /* 0xffffffe80b00780c */ /* 0x040fe40003f62270 */
[C---:B------:R-:W-:Y:S02]  /*06f0*/  ISETP.EQ.AND P4, PT, R11.reuse, -0x14, PT ;  /* 0xffffffec0b00780c */ /* 0x040fe40003f82270 */
[C---:B------:R-:W-:Y:S02]  /*0700*/  ISETP.EQ.AND P2, PT, R11.reuse, -0x10, PT ;  /* 0xfffffff00b00780c */ /* 0x040fe40003f42270 */
[C---:B------:R-:W-:Y:S02]  /*0710*/  ISETP.EQ.AND P1, PT, R11.reuse, -0xc, PT ;  /* 0xfffffff40b00780c */ /* 0x040fe40003f22270 */
[C---:B------:R-:W-:Y:S02]  /*0720*/  ISETP.EQ.AND P0, PT, R11.reuse, -0x8, PT ;  /* 0xfffffff80b00780c */ /* 0x040fe40003f02270 */
[----:B------:R-:W-:-:S03]  /*0730*/  ISETP.EQ.AND P5, PT, R11, RZ, PT ;  /* 0x000000ff0b00720c */ /* 0x000fc60003fa2270 */
[----:B------:R-:W-:Y:S01]  /*0740*/  @P3 IMAD.MOV.U32 R8, RZ, RZ, R12 ;  /* 0x000000ffff083224 */ /* 0x000fe200078e000c */
[C---:B------:R-:W-:Y:S02]  /*0750*/  ISETP.EQ.AND P3, PT, R11.reuse, -0x4, PT ;  /* 0xfffffffc0b00780c */ /* 0x040fe40003f62270 */
[----:B------:R-:W-:Y:S01]  /*0760*/  @P4 MOV R10, R12 ;  /* 0x0000000c000a4202 */ /* 0x000fe20000000f00 */
[----:B------:R-:W-:Y:S01]  /*0770*/  @P2 IMAD.MOV.U32 R10, RZ, RZ, R14 ;  /* 0x000000ffff0a2224 */ /* 0x000fe200078e000e */
[----:B------:R-:W-:Y:S02]  /*0780*/  @P4 MOV R8, R14 ;  /* 0x0000000e00084202 */ /* 0x000fe40000000f00 */
[----:B------:R-:W-:Y:S02]  /*0790*/  ISETP.EQ.AND P4, PT, R11, 0x4, PT ;  /* 0x000000040b00780c */ /* 0x000fe40003f82270 */
[-C--:B------:R-:W-:Y:S01]  /*07a0*/  @P2 MOV R8, R15.reuse ;  /* 0x0000000f00082202 */ /* 0x080fe20000000f00 */
[----:B------:R-:W-:Y:S01]  /*07b0*/  @P1 IMAD.MOV.U32 R8, RZ, RZ, R16 ;  /* 0x000000ffff081224 */ /* 0x000fe200078e0010 */
[----:B------:R-:W-:-:S02]  /*07c0*/  @P1 MOV R10, R15 ;  /* 0x0000000f000a1202 */ /* 0x000fc40000000f00 */
[----:B------:R-:W-:Y:S01]  /*07d0*/  @P0 MOV R10, R16 ;  /* 0x00000010000a0202 */ /* 0x000fe20000000f00 */
[----:B------:R-:W-:Y:S01]  /*07e0*/  @P3 IMAD.MOV.U32 R10, RZ, RZ, R17 ;  /* 0x000000ffff0a3224 */ /* 0x000fe200078e0011 */
[----:B------:R-:W-:Y:S02]  /*07f0*/  @P0 MOV R8, R17 ;  /* 0x0000001100080202 */ /* 0x000fe40000000f00 */
[-C--:B------:R-:W-:Y:S01]  /*0800*/  @P3 MOV R8, R18.reuse ;  /* 0x0000001200083202 */ /* 0x080fe20000000f00 */
[----:B------:R-:W-:Y:S01]  /*0810*/  @P5 IMAD.MOV.U32 R8, RZ, RZ, R7 ;  /* 0x000000ffff085224 */ /* 0x000fe200078e0007 */
[----:B------:R-:W-:Y:S02]  /*0820*/  @P5 MOV R10, R18 ;  /* 0x00000012000a5202 */ /* 0x000fe40000000f00 */
[----:B------:R-:W-:Y:S01]  /*0830*/  @P4 MOV R10, R7 ;  /* 0x00000007000a4202 */ /* 0x000fe20000000f00 */
[----:B------:R-:W-:Y:S06]  /*0840*/  @!P6 BRA `(.L_x_9) ;  /* 0x000000000028e947 */ /* 0x000fec0003800000 */
[----:B------:R-:W-:Y:S01]  /*0850*/  @P1 MOV R12, R14 ;  /* 0x0000000e000c1202 */ /* 0x000fe20000000f00 */
[----:B------:R-:W-:Y:S01]  /*0860*/  @P0 IMAD.MOV.U32 R12, RZ, RZ, R15 ;  /* 0x000000ffff0c0224 */ /* 0x000fe200078e000f */
[----:B------:R-:W-:Y:S02]  /*0870*/  ISETP.EQ.AND P0, PT, R11, 0x8, PT ;  /* 0x000000080b00780c */ /* 0x000fe40003f02270 */
[----:B------:R-:W-:Y:S02]  /*0880*/  @P3 MOV R12, R16 ;  /* 0x00000010000c3202 */ /* 0x000fe40000000f00 */
[----:B------:R-:W-:Y:S01]  /*0890*/  @P5 MOV R12, R17 ;  /* 0x00000011000c5202 */ /* 0x000fe20000000f00 */
[----:B------:R-:W-:Y:S01]  /*08a0*/  @P4 IMAD.MOV.U32 R12, RZ, RZ, R18 ;  /* 0x000000ffff0c4224 */ /* 0x000fe200078e0012 */
[----:B------:R-:W-:-:S04]  /*08b0*/  LOP3.LUT R9, R9, 0x1f, RZ, 0xc0, !PT ;  /* 0x0000001f09097812 */ /* 0x000fc800078ec0ff */
[----:B------:R-:W-:-:S03]  /*08c0*/  SHF.L.W.U32.HI R8, R10, R9, R8 ;  /* 0x000000090a087219 */ /* 0x000fc60000010e08 */
[----:B------:R-:W-:-:S04]  /*08d0*/  @P0 MOV R12, R7 ;  /* 0x00000007000c0202 */ /* 0x000fc80000000f00 */
[----:B------:R-:W-:-:S07]  /*08e0*/  SHF.L.W.U32.HI R10, R12, R9, R10 ;  /* 0x000000090c0a7219 */ /* 0x000fce0000010e0a */
.L_x_9:
[C-C-:B------:R-:W-:Y:S01]  /*08f0*/  SHF.L.W.U32.HI R7, R10.reuse, 0x2, R8.reuse ;  /* 0x000000020a077819 */ /* 0x140fe20000010e08 */
[----:B------:R-:W-:Y:S01]  /*0900*/  UMOV UR4, 0x54442d19 ;  /* 0x54442d1900047882 */ /* 0x000fe20000000000 */
[----:B------:R-:W-:Y:S01]  /*0910*/  SHF.L.U32 R10, R10, 0x2, RZ ;  /* 0x000000020a0a7819 */ /* 0x000fe200000006ff */
[----:B------:R-:W-:Y:S01]  /*0920*/  UMOV UR5, 0x3bf921fb ;  /* 0x3bf921fb00057882 */ /* 0x000fe20000000000 */
[----:B------:R-:W-:Y:S02]  /*0930*/  SHF.R.S32.HI R9, RZ, 0x1f, R7 ;  /* 0x0000001fff097819 */ /* 0x000fe40000011407 */
[----:B------:R-:W-:Y:S02]  /*0940*/  SHF.R.U32.HI R8, RZ, 0x1e, R8 ;  /* 0x0000001eff087819 */ /* 0x000fe40000011608 */
[C---:B------:R-:W-:Y:S02]  /*0950*/  LOP3.LUT R12, R9.reuse, R10, RZ, 0x3c, !PT ;  /* 0x0000000a090c7212 */ /* 0x040fe400078e3cff */
[----:B------:R-:W-:-:S02]  /*0960*/  LOP3.LUT R13, R9, R7, RZ, 0x3c, !PT ;  /* 0x00000007090d7212 */ /* 0x000fc400078e3cff */
[----:B------:R-:W-:Y:S02]  /*0970*/  ISETP.GE.AND P0, PT, R0, RZ, PT ;  /* 0x000000ff0000720c */ /* 0x000fe40003f06270 */
[----:B------:R-:W0:Y:S01]  /*0980*/  I2F.F64.S64 R10, R12 ;  /* 0x0000000c000a7312 */ /* 0x000e220000301c00 */
[C---:B------:R-:W-:Y:S02]  /*0990*/  LOP3.LUT R0, R7.reuse, R0, RZ, 0x3c, !PT ;  /* 0x0000000007007212 */ /* 0x040fe400078e3cff */
[----:B------:R-:W-:Y:S02]  /*09a0*/  LEA.HI R8, R7, R8, RZ, 0x1 ;  /* 0x0000000807087211 */ /* 0x000fe400078f08ff */
[----:B------:R-:W-:-:S03]  /*09b0*/  ISETP.GE.AND P1, PT, R0, RZ, PT ;  /* 0x000000ff0000720c */ /* 0x000fc60003f26270 */
[----:B------:R-:W-:-:S05]  /*09c0*/  IMAD.MOV R0, RZ, RZ, -R8 ;  /* 0x000000ffff007224 */ /* 0x000fca00078e0a08 */
[----:B------:R-:W-:Y:S01]  /*09d0*/  @!P0 MOV R8, R0 ;  /* 0x0000000000088202 */ /* 0x000fe20000000f00 */
[----:B0-----:R-:W-:-:S10]  /*09e0*/  DMUL R10, R10, UR4 ;  /* 0x000000040a0a7c28 */ /* 0x001fd40008000000 */
[----:B------:R-:W0:Y:S02]  /*09f0*/  F2F.F32.F64 R10, R10 ;  /* 0x0000000a000a7310 */ /* 0x000e240000301000 */
[----:B0-----:R-:W-:-:S07]  /*0a00*/  FSEL R9, -R10, R10, !P1 ;  /* 0x0000000a0a097208 */ /* 0x001fce0004800100 */
.L_x_7:
[----:B------:R-:W-:Y:S01]  /*0a10*/  LOP3.LUT R8, R8, 0x3, RZ, 0xc0, !PT ;  /* 0x0000000308087812 */ /* 0x000fe200078ec0ff */
[C---:B------:R-:W-:Y:S01]  /*0a20*/  FMUL R11, |R4|.reuse, 16777216 ;  /* 0x4b800000040b7820 */ /* 0x040fe20000400200 */
[----:B------:R-:W-:Y:S01]  /*0a30*/  MOV R7, 0x3fc90fdb ;  /* 0x3fc90fdb00077802 */ /* 0x000fe20000000f00 */
[----:B------:R-:W-:Y:S01]  /*0a40*/  IMAD.MOV.U32 R10, RZ, RZ, 0x37cbac00 ;  /* 0x37cbac00ff0a7424 */ /* 0x000fe200078e00ff */
[----:B------:R-:W-:Y:S02]  /*0a50*/  I2FP.F32.U32 R8, R8 ;  /* 0x0000000800087245 */ /* 0x000fe40000201000 */
[----:B------:R-:W-:Y:S02]  /*0a60*/  FSETP.GEU.AND P2, PT, |R4|, 1.175494350822287508e-38, PT ;  /* 0x008000000400780b */ /* 0x000fe40003f4e200 */
[----:B------:R-:W-:Y:S01]  /*0a70*/  MOV R12, 0x3c0885e4 ;  /* 0x3c0885e4000c7802 */ /* 0x000fe20000000f00 */
[----:B------:R-:W-:Y:S01]  /*0a80*/  FFMA R8, R8, R7, -0.78539818525314331055 ;  /* 0xbf490fdb08087423 */ /* 0x000fe20000000007 */
[----:B------:R-:W-:-:S02]  /*0a90*/  FSEL R11, R11, |R4|, !P2 ;  /* 0x400000040b0b7208 */ /* 0x000fc40005000000 */
[----:B------:R-:W-:Y:S01]  /*0aa0*/  MOV R13, 0x3e2aaaa8 ;  /* 0x3e2aaaa8000d7802 */ /* 0x000fe20000000f00 */
[----:B------:R-:W-:-:S03]  /*0ab0*/  FADD R8, R8, R9 ;  /* 0x0000000908087221 */ /* 0x000fc60000000000 */
[----:B------:R-:W0:Y:S01]  /*0ac0*/  MUFU.RSQ R11, R11 ;  /* 0x0000000b000b7308 */ /* 0x000e220000001400 */
[----:B------:R-:W-:-:S07]  /*0ad0*/  FMUL R0, R8, 0.63661974668502807617 ;  /* 0x3f22f98308007820 */ /* 0x000fce0000400000 */
[----:B------:R-:W1:Y:S01]  /*0ae0*/  F2I.NTZ R0, R0 ;  /* 0x0000000000007305 */ /* 0x000e620000203100 */
[----:B0-----:R-:W-:-:S04]  /*0af0*/  @!P2 FMUL R11, R11, 4096 ;  /* 0x458000000b0ba820 */ /* 0x001fc80000400000 */
[----:B------:R-:W-:Y:S01]  /*0b00*/  FMUL R11, R11, 0.79788458347320556641 ;  /* 0x3f4c422a0b0b7820 */ /* 0x000fe20000400000 */
[----:B-1----:R-:W-:Y:S02]  /*0b10*/  I2FP.F32.S32 R7, R0 ;  /* 0x0000000000077245 */ /* 0x002fe40000201400 */
[C---:B------:R-:W-:Y:S01]  /*0b20*/  LOP3.LUT R9, R0.reuse, 0x1, RZ, 0xc0, !PT ;  /* 0x0000000100097812 */ /* 0x040fe200078ec0ff */
[----:B------:R-:W-:Y:S02]  /*0b30*/  VIADD R0, R0, 0x1 ;  /* 0x0000000100007836 */ /* 0x000fe40000000000 */
[----:B------:R-:W-:Y:S01]  /*0b40*/  FMUL R11, R6, R11 ;  /* 0x0000000b060b7220 */ /* 0x000fe20000400000 */
[----:B------:R-:W-:Y:S01]  /*0b50*/  FFMA R8, R7, -1.5707962512969970703, R8 ;  /* 0xbfc90fda07087823 */ /* 0x000fe20000000008 */
[----:B------:R-:W-:Y:S02]  /*0b60*/  ISETP.NE.U32.AND P0, PT, R9, 0x1, PT ;  /* 0x000000010900780c */ /* 0x000fe40003f05070 */
[----:B------:R-:W-:Y:S01]  /*0b70*/  LOP3.LUT P1, RZ, R0, 0x2, RZ, 0xc0, !PT ;  /* 0x0000000200ff7812 */ /* 0x000fe2000782c0ff */
[----:B------:R-:W-:Y:S01]  /*0b80*/  FFMA R8, R7, -7.5497894158615963534e-08, R8 ;  /* 0xb3a2216807087823 */ /* 0x000fe20000000008 */
[----:B------:R-:W-:-:S03]  /*0b90*/  FSEL R12, R12, 0.041666727513074874878, !P0 ;  /* 0x3d2aaabb0c0c7808 */ /* 0x000fc60004000000 */
[C---:B------:R-:W-:Y:S01]  /*0ba0*/  FMUL R7, R8.reuse, R8 ;  /* 0x0000000808077220 */ /* 0x040fe20000400000 */
[----:B------:R-:W-:-:S03]  /*0bb0*/  FSEL R0, R8, 1, !P0 ;  /* 0x3f80000008007808 */ /* 0x000fc60004000000 */
[----:B------:R-:W-:-:S05]  /*0bc0*/  FFMA R9, R7, R10, -0.0013887860113754868507 ;  /* 0xbab607ed07097423 */ /* 0x000fca000000000a */
[----:B------:R-:W-:Y:S02]  /*0bd0*/  FSEL R10, R9, -0.00019574658654164522886, P0 ;  /* 0xb94d4153090a7808 */ /* 0x000fe40000000000 */
[----:B------:R-:W-:-:S03]  /*0be0*/  FSEL R9, -R13, -0.4999999701976776123, !P0 ;  /* 0xbeffffff0d097808 */ /* 0x000fc60004000100 */
[----:B------:R-:W-:-:S04]  /*0bf0*/  FFMA R10, R7, R10, R12 ;  /* 0x0000000a070a7223 */ /* 0x000fc8000000000c */
[C---:B------:R-:W-:Y:S01]  /*0c00*/  FFMA R9, R7.reuse, R10, R9 ;  /* 0x0000000a07097223 */ /* 0x040fe20000000009 */
[----:B------:R-:W-:-:S04]  /*0c10*/  FFMA R7, R7, R0, RZ ;  /* 0x0000000007077223 */ /* 0x000fc800000000ff */
[----:B------:R-:W-:-:S04]  /*0c20*/  FFMA R0, R7, R9, R0 ;  /* 0x0000000907007223 */ /* 0x000fc80000000000 */
[----:B------:R-:W-:-:S04]  /*0c30*/  @P1 FADD R0, RZ, -R0 ;  /* 0x80000000ff001221 */ /* 0x000fc80000000000 */
[----:B------:R-:W-:-:S07]  /*0c40*/  FMUL R0, R0, R11 ;  /* 0x0000000b00007220 */ /* 0x000fce0000400000 */
.L_x_6:
[C---:B0-----:R-:W-:Y:S01]  /*0c50*/  FMUL R7, |R4|.reuse, 8388608 ;  /* 0x4b00000004077820 */ /* 0x041fe20000400200 */
[----:B------:R-:W-:Y:S01]  /*0c60*/  FSETP.GEU.AND P0, PT, |R4|, 1.175494350822287508e-38, PT ;  /* 0x008000000400780b */ /* 0x000fe20003f0e200 */
[----:B------:R-:W-:Y:S01]  /*0c70*/  IMAD.MOV.U32 R9, RZ, RZ, 0x3e055027 ;  /* 0x3e055027ff097424 */ /* 0x000fe200078e00ff */
[----:B------:R-:W-:Y:S02]  /*0c80*/  MOV R12, 0x33dbe5ac ;  /* 0x33dbe5ac000c7802 */ /* 0x000fe40000000f00 */
[----:B------:R-:W-:Y:S02]  /*0c90*/  FSEL R6, R7, |R4|, !P0 ;  /* 0x4000000407067208 */ /* 0x000fe40004000000 */
[----:B------:R-:W-:Y:S02]  /*0ca0*/  FSEL R11, RZ, -23, P0 ;  /* 0xc1b80000ff0b7808 */ /* 0x000fe40000000000 */
[C---:B------:R-:W-:Y:S02]  /*0cb0*/  IADD3 R7, PT, PT, R6.reuse, -0x3f2aaaab, RZ ;  /* 0xc0d5555506077810 */ /* 0x040fe40007ffe0ff */
[----:B------:R-:W-:-:S02]  /*0cc0*/  ISETP.GT.U32.AND P0, PT, R6, 0x7f7fffff, PT ;  /* 0x7f7fffff0600780c */ /* 0x000fc40003f04070 */
[----:B------:R-:W-:Y:S02]  /*0cd0*/  LOP3.LUT R7, R7, 0xff800000, RZ, 0xc0, !PT ;  /* 0xff80000007077812 */ /* 0x000fe400078ec0ff */
[----:B------:R-:W-:Y:S02]  /*0ce0*/  MOV R13, 0x7f800000 ;  /* 0x7f800000000d7802 */ /* 0x000fe40000000f00 */
[-C--:B------:R-:W-:Y:S02]  /*0cf0*/  IADD3 R8, PT, PT, R6, -R7.reuse, RZ ;  /* 0x8000000706087210 */ /* 0x080fe40007ffe0ff */
[----:B------:R-:W-:Y:S01]  /*0d00*/  I2FP.F32.S32 R10, R7 ;  /* 0x00000007000a7245 */ /* 0x000fe20000201400 */
[----:B------:R-:W-:Y:S02]  /*0d10*/  FMUL R7, R4, R4 ;  /* 0x0000000404077220 */ /* 0x000fe40000400000 */
[----:B------:R-:W-:Y:S02]  /*0d20*/  FADD R8, R8, -1 ;  /* 0xbf80000008087421 */ /* 0x000fe40000000000 */
[----:B------:R-:W-:Y:S01]  /*0d30*/  FFMA R12, R7, R12, -9.4943006843095645308e-06 ;  /* 0xb71f49b6070c7423 */ /* 0x000fe2000000000c */
[----:B------:R-:W-:Y:S01]  /*0d40*/  FFMA R10, R10, 1.1920928955078125e-07, R11 ;  /* 0x340000000a0a7823 */ /* 0x000fe2000000000b */
[----:B------:R-:W-:-:S02]  /*0d50*/  FFMA R9, R8, -R9, 0.14084610342979431152 ;  /* 0x3e1039f608097423 */ /* 0x000fc40000000809 */
[C---:B------:R-:W-:Y:S02]  /*0d60*/  FFMA R12, R7.reuse, R12, 0.00053860247135162353516 ;  /* 0x3a0d3100070c7423 */ /* 0x040fe4000000000c */
[C---:B------:R-:W-:Y:S02]  /*0d70*/  FFMA R9, R8.reuse, R9, -0.12148627638816833496 ;  /* 0xbdf8cdcc08097423 */ /* 0x040fe40000000009 */
[C---:B------:R-:W-:Y:S02]  /*0d80*/  FFMA R12, R7.reuse, R12, -0.016073968261480331421 ;  /* 0xbc83ad8e070c7423 */ /* 0x040fe4000000000c */
[C---:B------:R-:W-:Y:S02]  /*0d90*/  FFMA R9, R8.reuse, R9, 0.13980610668659210205 ;  /* 0x3e0f295508097423 */ /* 0x040fe40000000009 */
[----:B------:R-:W-:Y:S02]  /*0da0*/  FFMA R12, R7, R12, 0.17760601639747619629 ;  /* 0x3e35de5a070c7423 */ /* 0x000fe4000000000c */
[----:B------:R-:W-:-:S02]  /*0db0*/  FFMA R9, R8, R9, -0.16684235632419586182 ;  /* 0xbe2ad8b908097423 */ /* 0x000fc40000000009 */
[----:B------:R-:W-:Y:S02]  /*0dc0*/  FFMA R12, R7, R12, -0.073804296553134918213 ;  /* 0xbd9726b5070c7423 */ /* 0x000fe4000000000c */
[----:B------:R-:W-:-:S04]  /*0dd0*/  FFMA R9, R8, R9, 0.20012299716472625732 ;  /* 0x3e4ced0b08097423 */ /* 0x000fc80000000009 */
[----:B------:R-:W-:-:S04]  /*0de0*/  FFMA R9, R8, R9, -0.24999669194221496582 ;  /* 0xbe7fff2208097423 */ /* 0x000fc80000000009 */
[----:B------:R-:W-:-:S04]  /*0df0*/  FFMA R9, R8, R9, 0.33333182334899902344 ;  /* 0x3eaaaa7808097423 */ /* 0x000fc80000000009 */
[----:B------:R-:W-:-:S04]  /*0e00*/  FFMA R9, R8, R9, -0.5 ;  /* 0xbf00000008097423 */ /* 0x000fc80000000009 */
[----:B------:R-:W-:-:S04]  /*0e10*/  FMUL R9, R8, R9 ;  /* 0x0000000908097220 */ /* 0x000fc80000400000 */
[----:B------:R-:W-:Y:S01]  /*0e20*/  FFMA R9, R8, R9, R8 ;  /* 0x0000000908097223 */ /* 0x000fe20000000008 */
[----:B------:R-:W-:-:S03]  /*0e30*/  FFMA R8, R6, R13, +INF ;  /* 0x7f80000006087423 */ /* 0x000fc6000000000d */
[----:B------:R-:W-:Y:S01]  /*0e40*/  @!P0 FFMA R8, R10, 0.69314718246459960938, R9 ;  /* 0x3f3172180a088823 */ /* 0x000fe20000000009 */
[----:B------:R-:W-:-:S03]  /*0e50*/  FSETP.NEU.AND P0, PT, R6, RZ, PT ;  /* 0x000000ff0600720b */ /* 0x000fc60003f0d000 */
[----:B------:R-:W-:-:S05]  /*0e60*/  FMUL R8, R8, 0.63661974668502807617 ;  /* 0x3f22f98308087820 */ /* 0x000fca0000400000 */
[----:B------:R-:W-:-:S05]  /*0e70*/  FSEL R9, R8, -INF , P0 ;  /* 0xff80000008097808 */ /* 0x000fca0000000000 */
[----:B------:R-:W-:Y:S01]  /*0e80*/  FFMA R0, R9, R0, R12 ;  /* 0x0000000009007223 */ /* 0x000fe2000000000c */
[----:B------:R-:W-:Y:S06]  /*0e90*/  BRA `(.L_x_10) ;  /* 0x0000000c001c7947 */ /* 0x000fec0003800000 */
.L_x_4:
[----:B------:R-:W-:-:S13]  /*0ea0*/  FSETP.GTU.AND P1, PT, |R4|, 1.9256277084350585938, PT ;  /* 0x3ff67af80400780b */ /* 0x000fda0003f2c200 */
[----:B------:R-:W-:Y:S05]  /*0eb0*/  @P1 BRA `(.L_x_11) ;  /* 0x0000000000441947 */ /* 0x000fea0003800000 */
[----:B------:R-:W-:Y:S01]  /*0ec0*/  FADD R0, |R4|, -0.89357697963714599609 ;  /* 0xbf64c17604007421 */ /* 0x000fe20000000200 */
[----:B0-----:R-:W-:-:S03]  /*0ed0*/  IMAD.MOV.U32 R7, RZ, RZ, 0x3cddc8b3 ;  /* 0x3cddc8b3ff077424 */ /* 0x001fc600078e00ff */
[----:B------:R-:W-:-:S04]  /*0ee0*/  FADD R0, R0, 1.3357978723149699363e-08 ;  /* 0x32657d0300007421 */ /* 0x000fc80000000000 */
[----:B------:R-:W-:-:S04]  /*0ef0*/  FFMA R7, R0, R7, -0.12728613615036010742 ;  /* 0xbe02574c00077423 */ /* 0x000fc80000000007 */
[----:B------:R-:W-:-:S04]  /*0f00*/  FFMA R7, R0, R7, 0.24919427931308746338 ;  /* 0x3e7f2cc900077423 */ /* 0x000fc80000000007 */
[----:B------:R-:W-:-:S04]  /*0f10*/  FFMA R7, R0, R7, -0.27333530783653259277 ;  /* 0xbe8bf29b00077423 */ /* 0x000fc80000000007 */
[----:B------:R-:W-:-:S04]  /*0f20*/  FFMA R7, R0, R7, 0.21465520560741424561 ;  /* 0x3e5bce9300077423 */ /* 0x000fc80000000007 */
[----:B------:R-:W-:-:S04]  /*0f30*/  FFMA R7, R0, R7, -0.18043898046016693115 ;  /* 0xbe38c4ff00077423 */ /* 0x000fc80000000007 */
[----:B------:R-:W-:-:S04]  /*0f40*/  FFMA R7, R0, R7, 0.18990822136402130127 ;  /* 0x3e42774d00077423 */ /* 0x000fc80000000007 */
[----:B------:R-:W-:-:S04]  /*0f50*/  FFMA R7, R0, R7, -0.20543172955513000488 ;  /* 0xbe525cb200077423 */ /* 0x000fc80000000007 */
[----:B------:R-:W-:-:S04]  /*0f60*/  FFMA R7, R0, R7, 0.21968169510364532471 ;  /* 0x3e60f43d00077423 */ /* 0x000fc80000000007 */
[----:B------:R-:W-:-:S04]  /*0f70*/  FFMA R7, R0, R7, -0.22614009678363800049 ;  /* 0xbe67914500077423 */ /* 0x000fc80000000007 */
[----:B------:R-:W-:-:S04]  /*0f80*/  FFMA R7, R0, R7, 0.22052875161170959473 ;  /* 0x3e61d24a00077423 */ /* 0x000fc80000000007 */
[----:B------:R-:W-:-:S04]  /*0f90*/  FFMA R7, R0, R7, -0.49207821488380432129 ;  /* 0xbefbf1ad00077423 */ /* 0x000fc80000000007 */
[----:B------:R-:W-:-:S04]  /*0fa0*/  FFMA R7, R0, R7, 0.87942093610763549805 ;  /* 0x3f6121bb00077423 */ /* 0x000fc80000000007 */
[----:B------:R-:W-:Y:S01]  /*0fb0*/  FMUL R0, R0, R7 ;  /* 0x0000000700007220 */ /* 0x000fe20000400000 */
[----:B------:R-:W-:Y:S06]  /*0fc0*/  BRA `(.L_x_10) ;  /* 0x0000000800d07947 */ /* 0x000fec0003800000 */
.L_x_11:
[----:B------:R-:W-:-:S13]  /*0fd0*/  FSETP.GTU.AND P1, PT, |R4|, 5.5218648910522460938, PT ;  /* 0x40b0b31e0400780b */ /* 0x000fda0003f2c200 */
[----:B------:R-:W-:Y:S05]  /*0fe0*/  @P1 BRA `(.L_x_12) ;  /* 0x0000000000381947 */ /* 0x000fea0003800000 */
[----:B0-----:R-:W-:Y:S02]  /*0ff0*/  HFMA2 R7, -RZ, RZ, 0.267822265625, -335.75 ;  /* 0x3449dd3fff077431 */ /* 0x001fe400000001ff */
[----:B------:R-:W-:-:S04]  /*1000*/  FADD R0, |R4|, -3.9576783180236816406 ;  /* 0xc07d4a9a04007421 */ /* 0x000fc80000000200 */
[----:B------:R-:W-:-:S04]  /*1010*/  FADD R0, R0, -1.0129117811175092356e-07 ;  /* 0xb3d9856a00007421 */ /* 0x000fc80000000000 */
[----:B------:R-:W-:-:S04]  /*1020*/  FFMA R7, R0, -R7, -2.0689195423528872197e-07 ;  /* 0xb45e260700077423 */ /* 0x000fc80000000807 */
[----:B------:R-:W-:-:S04]  /*1030*/  FFMA R7, R0, R7, -3.9767928683431819081e-06 ;  /* 0xb685706400077423 */ /* 0x000fc80000000007 */
[----:B------:R-:W-:-:S04]  /*1040*/  FFMA R7, R0, R7, 5.0848408136516809464e-05 ;  /* 0x3855461000077423 */ /* 0x000fc80000000007 */
[----:B------:R-:W-:-:S04]  /*1050*/  FFMA R7, R0, R7, 0.00019341275037731975317 ;  /* 0x394aced700077423 */ /* 0x000fc80000000007 */
[----:B------:R-:W-:-:S04]  /*1060*/  FFMA R7, R0, R7, -0.0021835593506693840027 ;  /* 0xbb0f1a0c00077423 */ /* 0x000fc80000000007 */
[----:B------:R-:W-:-:S04]  /*1070*/  FFMA R7, R0, R7, -0.0068510985001921653748 ;  /* 0xbbe07f2e00077423 */ /* 0x000fc80000000007 */
[----:B------:R-:W-:-:S04]  /*1080*/  FFMA R7, R0, R7, 0.058523852378129959106 ;  /* 0x3d6fb6b500077423 */ /* 0x000fc80000000007 */
[----:B------:R-:W-:-:S04]  /*1090*/  FFMA R7, R0, R7, 0.050855580717325210571 ;  /* 0x3d504df100077423 */ /* 0x000fc80000000007 */
[----:B------:R-:W-:-:S04]  /*10a0*/  FFMA R7, R0, R7, -0.40254268050193786621 ;  /* 0xbece1a1300077423 */ /* 0x000fc80000000007 */
[----:B------:R-:W-:Y:S01]  /*10b0*/  FMUL R0, R0, R7 ;  /* 0x0000000700007220 */ /* 0x000fe20000400000 */
[----:B------:R-:W-:Y:S06]  /*10c0*/  BRA `(.L_x_10) ;  /* 0x0000000800907947 */ /* 0x000fec0003800000 */
.L_x_12:
[----:B------:R-:W-:-:S13]  /*10d0*/  FSETP.GTU.AND P1, PT, |R4|, 8.65419769287109375, PT ;  /* 0x410a77980400780b */ /* 0x000fda0003f2c200 */
[----:B------:R-:W-:Y:S05]  /*10e0*/  @P1 BRA `(.L_x_13) ;  /* 0x0000000000341947 */ /* 0x000fea0003800000 */
[----:B------:R-:W-:Y:S01]  /*10f0*/  FADD R0, |R4|, -7.0860509872436523438 ;  /* 0xc0e2c0ee04007421 */ /* 0x000fe20000000200 */
[----:B0-----:R-:W-:-:S03]  /*1100*/  MOV R7, 0x3510cebe ;  /* 0x3510cebe00077802 */ /* 0x001fc60000000f00 */
[----:B------:R-:W-:-:S04]  /*1110*/  FADD R0, R0, -7.3058117777691222727e-08 ;  /* 0xb39ce42000007421 */ /* 0x000fc80000000000 */
[----:B------:R-:W-:-:S04]  /*1120*/  FFMA R7, R0, R7, 2.5310100681963376701e-06 ;  /* 0x3629da6c00077423 */ /* 0x000fc80000000007 */
[----:B------:R-:W-:-:S04]  /*1130*/  FFMA R7, R0, R7, -4.5855296775698661804e-05 ;  /* 0xb84054c000077423 */ /* 0x000fc80000000007 */
[----:B------:R-:W-:-:S04]  /*1140*/  FFMA R7, R0, R7, -0.00014028201985638588667 ;  /* 0xb91318ab00077423 */ /* 0x000fc80000000007 */
[----:B------:R-:W-:-:S04]  /*1150*/  FFMA R7, R0, R7, 0.0021758752409368753433 ;  /* 0x3b0e992100077423 */ /* 0x000fc80000000007 */
[----:B------:R-:W-:-:S04]  /*1160*/  FFMA R7, R0, R7, 0.0033181209582835435867 ;  /* 0x3b5974d500077423 */ /* 0x000fc80000000007 */
[----:B------:R-:W-:-:S04]  /*1170*/  FFMA R7, R0, R7, -0.048024024814367294312 ;  /* 0xbd44b4d700077423 */ /* 0x000fc80000000007 */
[----:B------:R-:W-:-:S04]  /*1180*/  FFMA R7, R0, R7, -0.021175192669034004211 ;  /* 0xbcad779900077423 */ /* 0x000fc80000000007 */
[----:B------:R-:W-:-:S04]  /*1190*/  FFMA R7, R0, R7, 0.30009761452674865723 ;  /* 0x3e99a66500077423 */ /* 0x000fc80000000007 */
[----:B------:R-:W-:Y:S01]  /*11a0*/  FMUL R0, R0, R7 ;  /* 0x0000000700007220 */ /* 0x000fe20000400000 */
[----:B------:R-:W-:Y:S06]  /*11b0*/  BRA `(.L_x_10) ;  /* 0x0000000800547947 */ /* 0x000fec0003800000 */
.L_x_13:
[----:B------:R-:W-:Y:S01]  /*11c0*/  IMAD.MOV.U32 R0, RZ, RZ, RZ ;  /* 0x000000ffff007224 */ /* 0x000fe200078e00ff */
[----:B------:R-:W-:Y:S06]  /*11d0*/  @!P0 BRA `(.L_x_10) ;  /* 0x00000008004c8947 */ /* 0x000fec0003800000 */
[----:B0-----:R-:W0:Y:S01]  /*11e0*/  MUFU.RCP R9, |R4| ;  /* 0x4000000400097308 */ /* 0x001e220000001000 */
[----:B------:R-:W-:Y:S01]  /*11f0*/  HFMA2 R0, -RZ, RZ, 1.88671875, -21.515625 ;  /* 0x3f8ccd61ff007431 */ /* 0x000fe200000001ff */
[----:B------:R-:W-:Y:S01]  /*1200*/  MOV R6, 0x3ecc69f3 ;  /* 0x3ecc69f300067802 */ /* 0x000fe20000000f00 */
[----:B0-----:R-:W-:-:S04]  /*1210*/  FMUL R11, R9, R9 ;  /* 0x00000009090b7220 */ /* 0x001fc80000400000 */
[C---:B------:R-:W-:Y:S01]  /*1220*/  FFMA R0, R11.reuse, R0, -0.20393031835556030273 ;  /* 0xbe50d31c0b007423 */ /* 0x040fe20000000000 */
[----:B------:R-:W-:-:S03]  /*1230*/  FFMA R6, R11, -R6, 0.10197055339813232422 ;  /* 0x3dd0d5f00b067423 */ /* 0x000fc60000000806 */
[C---:B------:R-:W-:Y:S01]  /*1240*/  FFMA R0, R11.reuse, R0, 0.065077804028987884521 ;  /* 0x3d8547830b007423 */ /* 0x040fe20000000000 */
[----:B------:R-:W-:-:S03]  /*1250*/  FFMA R6, R11, R6, -0.062492687255144119263 ;  /* 0xbd7ff8550b067423 */ /* 0x000fc60000000006 */
[C---:B------:R-:W-:Y:S01]  /*1260*/  FFMA R7, R11.reuse, R0, -0.12499996274709701538 ;  /* 0xbdfffffb0b077423 */ /* 0x040fe20000000000 */
[----:B------:R-:W-:-:S03]  /*1270*/  FFMA R6, R11, R6, 1 ;  /* 0x3f8000000b067423 */ /* 0x000fc60000000006 */
[----:B------:R-:W-:-:S04]  /*1280*/  FFMA R0, R9, R7, |R4| ;  /* 0x0000000709007223 */ /* 0x000fc80000000404 */
[C---:B------:R-:W-:Y:S01]  /*1290*/  FMUL R7, R0.reuse, 0.63661974668502807617 ;  /* 0x3f22f98300077820 */ /* 0x040fe20000400000 */
[----:B------:R-:W-:-:S05]  /*12a0*/  FSETP.GE.AND P0, PT, |R0|, 105615, PT ;  /* 0x47ce47800000780b */ /* 0x000fca0003f06200 */
[----:B------:R-:W0:Y:S02]  /*12b0*/  F2I.NTZ R7, R7 ;  /* 0x0000000700077305 */ /* 0x000e240000203100 */
        /* <DEDUP_REMOVED lines=16> */
.L_x_15:
[----:B0-----:R-:W-:Y:S01]  /*13c0*/  MOV R10, UR8 ;  /* 0x00000008000a7c02 */ /* 0x001fe20008000f00 */
[----:B------:R-:W-:-:S05]  /*13d0*/  IMAD.U32 R11, RZ, RZ, UR9 ;  /* 0x00000009ff0b7e24 */ /* 0x000fca000f8e00ff */
        /* <DEDUP_REMOVED lines=10> */
[C---:B------:R-:W-:Y:S02]  /*1480*/  ISETP.EQ.AND P5, PT, R20.reuse, 0x14, PT ;  /* 0x000000141400780c */ /* 0x040fe40003fa2270 */
[----:B------:R-:W-:Y:S01]  /*1490*/  IADD3 R20, PT, PT, R20, 0x4, RZ ;  /* 0x0000000414147810 */ /* 0x000fe20007ffe0ff */
        /* <DEDUP_REMOVED lines=12> */
[----:B------:R-:W-:-:S03]  /*1560*/  LOP3.LUT P6, RZ, R9, 0x1f, RZ, 0xc0, !PT ;  /* 0x0000001f09ff7812 */ /* 0x000fc600078cc0ff */
[----:B------:R-:W-:-:S05]  /*1570*/  VIADD R8, R8, 0xffffff80 ;  /* 0xffffff8008087836 */ /* 0x000fca0000000000 */
        /* <DEDUP_REMOVED lines=8> */
[----:B------:R-:W-:Y:S02]  /*1600*/  @P3 MOV R8, R12 ;  /* 0x0000000c00083202 */ /* 0x000fe40000000f00 */
[C---:B------:R-:W-:Y:S01]  /*1610*/  ISETP.EQ.AND P3, PT, R11.reuse, -0x4, PT ;  /* 0xfffffffc0b00780c */ /* 0x040fe20003f62270 */
[----:B------:R-:W-:Y:S01]  /*1620*/  @P4 IMAD.MOV.U32 R10, RZ, RZ, R12 ;  /* 0x000000ffff0a4224 */ /* 0x000fe200078e000c */
[-C--:B------:R-:W-:Y:S01]  /*1630*/  @P4 MOV R8, R14.reuse ;  /* 0x0000000e00084202 */ /* 0x080fe20000000f00 */
[----:B------:R-:W-:Y:S01]  /*1640*/  @P2 IMAD.MOV.U32 R8, RZ, RZ, R15 ;  /* 0x000000ffff082224 */ /* 0x000fe200078e000f */
[----:B------:R-:W-:Y:S02]  /*1650*/  ISETP.EQ.AND P4, PT, R11, 0x4, PT ;  /* 0x000000040b00780c */ /* 0x000fe40003f82270 */
[----:B------:R-:W-:Y:S02]  /*1660*/  @P2 MOV R10, R14 ;  /* 0x0000000e000a2202 */ /* 0x000fe40000000f00 */
[----:B------:R-:W-:Y:S01]  /*1670*/  @P1 MOV R10, R15 ;  /* 0x0000000f000a1202 */ /* 0x000fe20000000f00 */
[----:B------:R-:W-:Y:S01]  /*1680*/  @P0 IMAD.MOV.U32 R10, RZ, RZ, R16 ;  /* 0x000000ffff0a0224 */ /* 0x000fe200078e0010 */
[----:B------:R-:W-:-:S02]  /*1690*/  @P1 MOV R8, R16 ;  /* 0x0000001000081202 */ /* 0x000fc40000000f00 */
[-C--:B------:R-:W-:Y:S01]  /*16a0*/  @P0 MOV R8, R17.reuse ;  /* 0x0000001100080202 */ /* 0x080fe20000000f00 */
[----:B------:R-:W-:Y:S01]  /*16b0*/  @P3 IMAD.MOV.U32 R8, RZ, RZ, R18 ;  /* 0x000000ffff083224 */ /* 0x000fe200078e0012 */
[----:B------:R-:W-:Y:S02]  /*16c0*/  @P3 MOV R10, R17 ;  /* 0x00000011000a3202 */ /* 0x000fe40000000f00 */
[----:B------:R-:W-:Y:S01]  /*16d0*/  @P5 MOV R10, R18 ;  /* 0x00000012000a5202 */ /* 0x000fe20000000f00 */
[----:B------:R-:W-:Y:S01]  /*16e0*/  @P4 IMAD.MOV.U32 R10, RZ, RZ, R7 ;  /* 0x000000ffff0a4224 */ /* 0x000fe200078e0007 */
[----:B------:R-:W-:Y:S01]  /*16f0*/  @P5 MOV R8, R7 ;  /* 0x0000000700085202 */ /* 0x000fe20000000f00 */
[----:B------:R-:W-:Y:S06]  /*1700*/  @!P6 BRA `(.L_x_16) ;  /* 0x000000000028e947 */ /* 0x000fec0003800000 */
[----:B------:R-:W-:Y:S02]  /*1710*/  @P1 MOV R12, R14 ;  /* 0x0000000e000c1202 */ /* 0x000fe40000000f00 */
[----:B------:R-:W-:Y:S01]  /*1720*/  @P0 MOV R12, R15 ;  /* 0x0000000f000c0202 */ /* 0x000fe20000000f00 */
[----:B------:R-:W-:Y:S01]  /*1730*/  @P3 IMAD.MOV.U32 R12, RZ, RZ, R16 ;  /* 0x000000ffff0c3224 */ /* 0x000fe200078e0010 */
[----:B------:R-:W-:Y:S02]  /*1740*/  ISETP.EQ.AND P0, PT, R11, 0x8, PT ;  /* 0x000000080b00780c */ /* 0x000fe40003f02270 */
[----:B------:R-:W-:Y:S02]  /*1750*/  @P5 MOV R12, R17 ;  /* 0x00000011000c5202 */ /* 0x000fe40000000f00 */
[----:B------:R-:W-:Y:S02]  /*1760*/  @P4 MOV R12, R18 ;  /* 0x00000012000c4202 */ /* 0x000fe40000000f00 */
[----:B------:R-:W-:-:S04]  /*1770*/  LOP3.LUT R9, R9, 0x1f, RZ, 0xc0, !PT ;  /* 0x0000001f09097812 */ /* 0x000fc800078ec0ff */
[----:B------:R-:W-:-:S03]  /*1780*/  SHF.L.W.U32.HI R8, R10, R9, R8 ;  /* 0x000000090a087219 */ /* 0x000fc60000010e08 */
[----:B------:R-:W-:-:S05]  /*1790*/  @P0 IMAD.MOV.U32 R12, RZ, RZ, R7 ;  /* 0x000000ffff0c0224 */ /* 0x000fca00078e0007 */
[----:B------:R-:W-:-:S07]  /*17a0*/  SHF.L.W.U32.HI R10, R12, R9, R10 ;  /* 0x000000090c0a7219 */ /* 0x000fce0000010e0a */
.L_x_16:
[C---:B------:R-:W-:Y:S01]  /*17b0*/  SHF.L.W.U32.HI R9, R10.reuse, 0x2, R8 ;  /* 0x000000020a097819 */ /* 0x040fe20000010e08 */
[----:B------:R-:W-:Y:S01]  /*17c0*/  UMOV UR4, 0x54442d19 ;  /* 0x54442d1900047882 */ /* 0x000fe20000000000 */
[----:B------:R-:W-:Y:S01]  /*17d0*/  SHF.L.U32 R10, R10, 0x2, RZ ;  /* 0x000000020a0a7819 */ /* 0x000fe200000006ff */
[----:B------:R-:W-:Y:S01]  /*17e0*/  UMOV UR5, 0x3bf921fb ;  /* 0x3bf921fb00057882 */ /* 0x000fe20000000000 */
[----:B------:R-:W-:Y:S02]  /*17f0*/  SHF.R.S32.HI R7, RZ, 0x1f, R9 ;  /* 0x0000001fff077819 */ /* 0x000fe40000011409 */
[----:B------:R-:W-:Y:S02]  /*1800*/  ISETP.GE.AND P0, PT, R0, RZ, PT ;  /* 0x000000ff0000720c */ /* 0x000fe40003f06270 */
[C---:B------:R-:W-:Y:S02]  /*1810*/  LOP3.LUT R12, R7.reuse, R10, RZ, 0x3c, !PT ;  /* 0x0000000a070c7212 */ /* 0x040fe400078e3cff */
[----:B------:R-:W-:-:S02]  /*1820*/  LOP3.LUT R13, R7, R9, RZ, 0x3c, !PT ;  /* 0x00000009070d7212 */ /* 0x000fc400078e3cff */
[----:B------:R-:W-:Y:S02]  /*1830*/  SHF.R.U32.HI R7, RZ, 0x1e, R8 ;  /* 0x0000001eff077819 */ /* 0x000fe40000011608 */
[----:B------:R-:W0:Y:S01]  /*1840*/  I2F.F64.S64 R10, R12 ;  /* 0x0000000c000a7312 */ /* 0x000e220000301c00 */
[C---:B------:R-:W-:Y:S02]  /*1850*/  LOP3.LUT R0, R9.reuse, R0, RZ, 0x3c, !PT ;  /* 0x0000000009007212 */ /* 0x040fe400078e3cff */
[----:B------:R-:W-:Y:S02]  /*1860*/  LEA.HI R7, R9, R7, RZ, 0x1 ;  /* 0x0000000709077211 */ /* 0x000fe400078f08ff */
[----:B------:R-:W-:Y:S02]  /*1870*/  ISETP.GE.AND P1, PT, R0, RZ, PT ;  /* 0x000000ff0000720c */ /* 0x000fe40003f26270 */
[----:B------:R-:W-:-:S05]  /*1880*/  IADD3 R0, PT, PT, -R7, RZ, RZ ;  /* 0x000000ff07007210 */ /* 0x000fca0007ffe1ff */
[----:B------:R-:W-:Y:S01]  /*1890*/  @!P0 IMAD.MOV.U32 R7, RZ, RZ, R0 ;  /* 0x000000ffff078224 */ /* 0x000fe200078e0000 */
[----:B0-----:R-:W-:-:S10]  /*18a0*/  DMUL R10, R10, UR4 ;  /* 0x000000040a0a7c28 */ /* 0x001fd40008000000 */
[----:B------:R-:W0:Y:S02]  /*18b0*/  F2F.F32.F64 R10, R10 ;  /* 0x0000000a000a7310 */ /* 0x000e240000301000 */
[----:B0-----:R-:W-:-:S07]  /*18c0*/  FSEL R8, -R10, R10, !P1 ;  /* 0x0000000a0a087208 */ /* 0x001fce0004800100 */
.L_x_14:
[----:B------:R-:W-:Y:S01]  /*18d0*/  LOP3.LUT R7, R7, 0x3, RZ, 0xc0, !PT ;  /* 0x0000000307077812 */ /* 0x000fe200078ec0ff */
[C---:B------:R-:W-:Y:S01]  /*18e0*/  FMUL R9, |R4|.reuse, 16777216 ;  /* 0x4b80000004097820 */ /* 0x040fe20000400200 */
[----:B------:R-:W-:Y:S01]  /*18f0*/  MOV R0, 0x3fc90fdb ;  /* 0x3fc90fdb00007802 */ /* 0x000fe20000000f00 */
[----:B------:R-:W-:Y:S01]  /*1900*/  IMAD.MOV.U32 R11, RZ, RZ, 0x3c0885e4 ;  /* 0x3c0885e4ff0b7424 */ /* 0x000fe200078e00ff */
[----:B------:R-:W-:Y:S02]  /*1910*/  I2FP.F32.U32 R7, R7 ;  /* 0x0000000700077245 */ /* 0x000fe40000201000 */
[----:B------:R-:W-:Y:S02]  /*1920*/  FSETP.GEU.AND P2, PT, |R4|, 1.175494350822287508e-38, PT ;  /* 0x008000000400780b */ /* 0x000fe40003f4e200 */
[----:B------:R-:W-:Y:S01]  /*1930*/  MOV R10, 0x37cbac00 ;  /* 0x37cbac00000a7802 */ /* 0x000fe20000000f00 */
[----:B------:R-:W-:Y:S01]  /*1940*/  FFMA R7, R7, R0, -2.3561944961547851562 ;  /* 0xc016cbe407077423 */ /* 0x000fe20000000000 */
[----:B------:R-:W-:-:S02]  /*1950*/  FSEL R13, R9, |R4|, !P2 ;  /* 0x40000004090d7208 */ /* 0x000fc40005000000 */
[----:B------:R-:W-:Y:S01]  /*1960*/  MOV R12, 0x3e2aaaa8 ;  /* 0x3e2aaaa8000c7802 */ /* 0x000fe20000000f00 */
[----:B------:R-:W-:-:S03]  /*1970*/  FADD R7, R7, R8 ;  /* 0x0000000807077221 */ /* 0x000fc60000000000 */
[----:B------:R-:W0:Y:S01]  /*1980*/  MUFU.RSQ R13, R13 ;  /* 0x0000000d000d7308 */ /* 0x000e220000001400 */
[----:B------:R-:W-:-:S07]  /*1990*/  FMUL R0, R7, 0.63661974668502807617 ;  /* 0x3f22f98307007820 */ /* 0x000fce0000400000 */
[----:B------:R-:W1:Y:S01]  /*19a0*/  F2I.NTZ R0, R0 ;  /* 0x0000000000007305 */ /* 0x000e620000203100 */
[----:B0-----:R-:W-:Y:S01]  /*19b0*/  @!P2 FMUL R13, R13, 4096 ;  /* 0x458000000d0da820 */ /* 0x001fe20000400000 */
[----:B-1----:R-:W-:-:S05]  /*19c0*/  I2FP.F32.S32 R8, R0 ;  /* 0x0000000000087245 */ /* 0x002fca0000201400 */
[----:B------:R-:W-:-:S04]  /*19d0*/  FFMA R7, R8, -1.5707962512969970703, R7 ;  /* 0xbfc90fda08077823 */ /* 0x000fc80000000007 */
[----:B------:R-:W-:Y:S01]  /*19e0*/  FFMA R7, R8, -7.5497894158615963534e-08, R7 ;  /* 0xb3a2216808077823 */ /* 0x000fe20000000007 */
[C---:B------:R-:W-:Y:S02]  /*19f0*/  LOP3.LUT R8, R0.reuse, 0x1, RZ, 0xc0, !PT ;  /* 0x0000000100087812 */ /* 0x040fe400078ec0ff */
[----:B------:R-:W-:Y:S01]  /*1a00*/  IADD3 R0, PT, PT, R0, 0x1, RZ ;  /* 0x0000000100007810 */ /* 0x000fe20007ffe0ff */
[----:B------:R-:W-:Y:S01]  /*1a10*/  FMUL R9, R7, R7 ;  /* 0x0000000707097220 */ /* 0x000fe20000400000 */
[----:B------:R-:W-:Y:S02]  /*1a20*/  ISETP.NE.U32.AND P0, PT, R8, 0x1, PT ;  /* 0x000000010800780c */ /* 0x000fe40003f05070 */
[----:B------:R-:W-:Y:S01]  /*1a30*/  LOP3.LUT P1, RZ, R0, 0x2, RZ, 0xc0, !PT ;  /* 0x0000000200ff7812 */ /* 0x000fe2000782c0ff */
[----:B------:R-:W-:Y:S01]  /*1a40*/  FFMA R8, R9, R10, -0.0013887860113754868507 ;  /* 0xbab607ed09087423 */ /* 0x000fe2000000000a */
[----:B------:R-:W-:Y:S02]  /*1a50*/  FSEL R10, R11, 0.041666727513074874878, !P0 ;  /* 0x3d2aaabb0b0a7808 */ /* 0x000fe40004000000 */
[----:B------:R-:W-:-:S02]  /*1a60*/  FSEL R11, -R12, -0.4999999701976776123, !P0 ;  /* 0xbeffffff0c0b7808 */ /* 0x000fc40004000100 */
[----:B------:R-:W-:Y:S02]  /*1a70*/  FSEL R8, R8, -0.00019574658654164522886, P0 ;  /* 0xb94d415308087808 */ /* 0x000fe40000000000 */
[----:B------:R-:W-:Y:S01]  /*1a80*/  FSEL R0, R7, 1, !P0 ;  /* 0x3f80000007007808 */ /* 0x000fe20004000000 */
[----:B------:R-:W-:Y:S02]  /*1a90*/  FMUL R7, R13, 0.79788458347320556641 ;  /* 0x3f4c422a0d077820 */ /* 0x000fe40000400000 */
[----:B------:R-:W-:Y:S02]  /*1aa0*/  FFMA R8, R9, R8, R10 ;  /* 0x0000000809087223 */ /* 0x000fe4000000000a */
[----:B------:R-:W-:Y:S02]  /*1ab0*/  FMUL R7, R7, R6 ;  /* 0x0000000607077220 */ /* 0x000fe40000400000 */
[C---:B------:R-:W-:Y:S01]  /*1ac0*/  FFMA R8, R9.reuse, R8, R11 ;  /* 0x0000000809087223 */ /* 0x040fe2000000000b */
[----:B------:R-:W-:-:S04]  /*1ad0*/  FFMA R9, R9, R0, RZ ;  /* 0x0000000009097223 */ /* 0x000fc800000000ff */
[----:B------:R-:W-:-:S04]  /*1ae0*/  FFMA R0, R9, R8, R0 ;  /* 0x0000000809007223 */ /* 0x000fc80000000000 */
[----:B------:R-:W-:-:S04]  /*1af0*/  @P1 FADD R0, RZ, -R0 ;  /* 0x80000000ff001221 */ /* 0x000fc80000000000 */
[----:B------:R-:W-:-:S07]  /*1b00*/  FMUL R0, R0, R7 ;  /* 0x0000000700007220 */ /* 0x000fce0000400000 */
.L_x_10:
[----:B0-----:R-:W0:Y:S01]  /*1b10*/  LDC.64 R6, c[0x0][0x380] ;  /* 0x0000e000ff067b82 */ /* 0x001e220000000a00 */
[C---:B------:R-:W-:Y:S01]  /*1b20*/  FSETP.GEU.AND P0, PT, R4.reuse, RZ, PT ;  /* 0x000000ff0400720b */ /* 0x040fe20003f0e000 */
[----:B-----5:R-:W-:-:S03]  /*1b30*/  FADD.RZ R5, R4, -R5 ;  /* 0x8000000504057221 */ /* 0x020fc6000000c000 */
[----:B------:R-:W-:-:S05]  /*1b40*/  FSEL R9, R0, +QNAN , P0 ;  /* 0x7fffffff00097808 */ /* 0x000fca0000000000 */
[----:B------:R-:W-:Y:S04]  /*1b50*/  STG.E desc[UR6][R2.64+0x8], R9 ;  /* 0x0000080902007986 */ /* 0x000fe8000c101906 */
[----:B0-----:R-:W-:Y:S01]  /*1b60*/  STG.E desc[UR6][R6.64+0x8], R5 ;  /* 0x0000080506007986 */ /* 0x001fe2000c101906 */
[----:B------:R-:W-:Y:S05]  /*1b70*/  EXIT ;  /* 0x000000000000794d */ /* 0x000fea0003800000 */
.L_x_17:
        /* <DEDUP_REMOVED lines=16> */
.L_x_45:


//--------------------- .text._Z16kernelFuncDoublePd --------------------------
	.section	.text._Z16kernelFuncDoublePd,"ax",@progbits
	.align	128
        .global         _Z16kernelFuncDoublePd
        .type           _Z16kernelFuncDoublePd,@function
        .size           _Z16kernelFuncDoublePd,(.L_x_40 - _Z16kernelFuncDoublePd)
        .other          _Z16kernelFuncDoublePd,@"STO_CUDA_ENTRY STV_DEFAULT"
_Z16kernelFuncDoublePd:
.text._Z16kernelFuncDoublePd:
[----:B------:R-:W0:Y:S08]  /*0000*/  LDC R1, c[0x0][0x37c] ;  /* 0x0000df00ff017b82 */ /* 0x000e300000000800 */
[----:B------:R-:W1:Y:S01]  /*0010*/  LDC.64 R16, c[0x0][0x380] ;  /* 0x0000e000ff107b82 */ /* 0x000e620000000a00 */
[----:B------:R-:W1:Y:S01]  /*0020*/  LDCU.64 UR4, c[0x0][0x358] ;  /* 0x00006b00ff0477ac */ /* 0x000e620008000a00 */
[----:B0-----:R-:W-:Y:S01]  /*0030*/  VIADD R1, R1, 0xffffffd8 ;  /* 0xffffffd801017836 */ /* 0x001fe20000000000 */
[----:B-1----:R-:W2:Y:S01]  /*0040*/  LDG.E.64 R16, desc[UR4][R16.64] ;  /* 0x0000000410107981 */ /* 0x002ea2000c1e1b00 */
[----:B------:R-:W-:Y:S01]  /*0050*/  UMOV UR6, 0xb6a7a8c0 ;  /* 0xb6a7a8c000067882 */ /* 0x000fe20000000000 */
[----:B------:R-:W-:Y:S01]  /*0060*/  UMOV UR7, 0x402471fc ;  /* 0x402471fc00077882 */ /* 0x000fe20000000000 */
[----:B--2---:R-:W-:-:S06]  /*0070*/  DSETP.NEU.AND P1, PT, |R16|, +INF , PT ;  /* 0x7ff000001000742a */ /* 0x004fcc0003f2d200 */
[C---:B------:R-:W-:Y:S01]  /*0080*/  DSETP.LE.OR P1, PT, |R16|.reuse, UR6, !P1 ;  /* 0x0000000610007e2a */ /* 0x040fe2000cf23600 */
[----:B------:R-:W-:Y:S01]  /*0090*/  UMOV UR6, 0x1a62f5ec ;  /* 0x1a62f5ec00067882 */ /* 0x000fe20000000000 */
[----:B------:R-:W-:Y:S02]  /*00a0*/  UMOV UR7, 0x401c58fd ;  /* 0x401c58fd00077882 */ /* 0x000fe40000000000 */
[C---:B------:R-:W-:Y:S02]  /*00b0*/  DSETP.GTU.AND P0, PT, |R16|.reuse, UR6, PT ;  /* 0x0000000610007e2a */ /* 0x040fe4000bf0c200 */
[----:B------:R-:W-:-:S14]  /*00c0*/  DSETP.LE.OR P1, PT, |R16|, UR6, P1 ;  /* 0x0000000610007e2a */ /* 0x000fdc0008f23600 */
[----:B------:R-:W-:Y:S05]  /*00d0*/  @P1 BRA `(.L_x_18) ;  /* 0x0000000400081947 */ /* 0x000fea0003800000 */
[----:B------:R-:W-:Y:S01]  /*00e0*/  DADD R8, -RZ, |R16| ;  /* 0x00000000ff087229 */ /* 0x000fe20000000510 */
[----:B------:R-:W-:Y:S01]  /*00f0*/  IMAD.MOV.U32 R2, RZ, RZ, RZ ;  /* 0x000000ffff027224 */ /* 0x000fe200078e00ff */
[----:B------:R-:W-:Y:S01]  /*0100*/  UMOV UR6, 0x1c34685e ;  /* 0x1c34685e00067882 */ /* 0x000fe20000000000 */
[----:B------:R-:W-:Y:S01]  /*0110*/  IMAD.MOV.U32 R6, RZ, RZ, 0x23b12b84 ;  /* 0x23b12b84ff067424 */ /* 0x000fe200078e00ff */
[----:B------:R-:W-:Y:S01]  /*0120*/  UMOV UR7, 0x414602fe ;  /* 0x414602fe00077882 */ /* 0x000fe20000000000 */
[----:B------:R-:W-:Y:S01]  /*0130*/  IMAD.MOV.U32 R7, RZ, RZ, 0x410ecd45 ;  /* 0x410ecd45ff077424 */ /* 0x000fe200078e00ff */
[----:B------:R-:W0:Y:S02]  /*0140*/  MUFU.RCP64H R3, R9 ;  /* 0x0000000900037308 */ /* 0x000e240000001800 */
[----:B0-----:R-:W-:-:S08]  /*0150*/  DFMA R4, -|R16|, R2, 1 ;  /* 0x3ff000001004742b */ /* 0x001fd00000000302 */
[----:B------:R-:W-:-:S08]  /*0160*/  DFMA R4, R4, R4, R4 ;  /* 0x000000040404722b */ /* 0x000fd00000000004 */
[----:B------:R-:W-:-:S08]  /*0170*/  DFMA R4, R2, R4, R2 ;  /* 0x000000040204722b */ /* 0x000fd00000000002 */
[----:B------:R-:W-:-:S08]  /*0180*/  DMUL R2, R4, R4 ;  /* 0x0000000404027228 */ /* 0x000fd00000000000 */
[----:B------:R-:W-:Y:S01]  /*0190*/  DFMA R6, R2, -UR6, R6 ;  /* 0x8000000602067c2b */ /* 0x000fe20008000006 */
[----:B------:R-:W-:Y:S01]  /*01a0*/  UMOV UR6, 0x1972f05a ;  /* 0x1972f05a00067882 */ /* 0x000fe20000000000 */
[----:B------:R-:W-:-:S06]  /*01b0*/  UMOV UR7, 0x40c7a2fc ;  /* 0x40c7a2fc00077882 */ /* 0x000fcc0000000000 */
[----:B------:R-:W-:Y:S01]  /*01c0*/  DFMA R6, R2, R6, -UR6 ;  /* 0x8000000602067e2b */ /* 0x000fe20008000006 */
[----:B------:R-:W-:Y:S01]  /*01d0*/  UMOV UR6, 0x1f7e5beb ;  /* 0x1f7e5beb00067882 */ /* 0x000fe20000000000 */
[----:B------:R-:W-:-:S06]  /*01e0*/  UMOV UR7, 0x407eba13 ;  /* 0x407eba1300077882 */ /* 0x000fcc0000000000 */
[----:B------:R-:W-:Y:S01]  /*01f0*/  DFMA R6, R2, R6, UR6 ;  /* 0x0000000602067e2b */ /* 0x000fe20008000006 */
        /* <DEDUP_REMOVED lines=17> */
[----:B------:R-:W-:-:S08]  /*0310*/  DFMA R2, R4, R6, |R16| ;  /* 0x000000060402722b */ /* 0x000fd00000000410 */
[C---:B------:R-:W-:Y:S01]  /*0320*/  DMUL R4, R2.reuse, UR6 ;  /* 0x0000000602047c28 */ /* 0x040fe20008000000 */
[----:B------:R-:W-:Y:S01]  /*0330*/  UMOV UR6, 0x54442d18 ;  /* 0x54442d1800067882 */ /* 0x000fe20000000000 */
[----:B------:R-:W-:Y:S01]  /*0340*/  UMOV UR7, 0x3ff921fb ;  /* 0x3ff921fb00077882 */ /* 0x000fe20000000000 */
[----:B------:R-:W-:-:S07]  /*0350*/  DSETP.GE.AND P1, PT, |R2|, 2.14748364800000000000e+09, PT ;  /* 0x41e000000200742a */ /* 0x000fce0003f26200 */
[----:B------:R-:W0:Y:S08]  /*0360*/  F2I.F64 R4, R4 ;  /* 0x0000000400047311 */ /* 0x000e300000301100 */
[----:B0-----:R-:W0:Y:S02]  /*0370*/  I2F.F64 R6, R4 ;  /* 0x0000000400067312 */ /* 0x001e240000201c00 */
[----:B0-----:R-:W-:Y:S01]  /*0380*/  DFMA R8, R6, -UR6, R2 ;  /* 0x8000000606087c2b */ /* 0x001fe20008000002 */
[----:B------:R-:W-:Y:S01]  /*0390*/  UMOV UR6, 0x33145c00 ;  /* 0x33145c0000067882 */ /* 0x000fe20000000000 */
[----:B------:R-:W-:-:S06]  /*03a0*/  UMOV UR7, 0x3c91a626 ;  /* 0x3c91a62600077882 */ /* 0x000fcc0000000000 */
[----:B------:R-:W-:Y:S01]  /*03b0*/  DFMA R8, R6, -UR6, R8 ;  /* 0x8000000606087c2b */ /* 0x000fe20008000008 */
[----:B------:R-:W-:Y:S01]  /*03c0*/  UMOV UR6, 0x252049c0 ;  /* 0x252049c000067882 */ /* 0x000fe20000000000 */
[----:B------:R-:W-:-:S06]  /*03d0*/  UMOV UR7, 0x397b839a ;  /* 0x397b839a00077882 */ /* 0x000fcc0000000000 */
[----:B------:R-:W-:Y:S01]  /*03e0*/  DFMA R6, R6, -UR6, R8 ;  /* 0x8000000606067c2b */ /* 0x000fe20008000008 */
[----:B------:R-:W-:Y:S10]  /*03f0*/  @!P1 BRA `(.L_x_19) ;  /* 0x00000000000c9947 */ /* 0x000ff40003800000 */
[----:B------:R-:W-:Y:S01]  /*0400*/  IMAD.MOV.U32 R21, RZ, RZ, R3 ;  /* 0x000000ffff157224 */ /* 0x000fe200078e0003 */
[----:B------:R-:W-:-:S07]  /*0410*/  MOV R10, 0x430 ;  /* 0x00000430000a7802 */ /* 0x000fce0000000f00 */
[----:B------:R-:W-:Y:S05]  /*0420*/  CALL.REL.NOINC `($_Z16kernelFuncDoublePd$__internal_trig_reduction_slowpathd) ;  /* 0x0000001c004c7944 */ /* 0x000fea0003c00000 */
.L_x_19:
[----:B------:R-:W-:Y:S01]  /*0430*/  LOP3.LUT R4, R4, 0x3, RZ, 0xc0, !PT ;  /* 0x0000000304047812 */ /* 0x000fe200078ec0ff */
[----:B------:R-:W-:Y:S01]  /*0440*/  UMOV UR6, 0x54442d18 ;  /* 0x54442d1800067882 */ /* 0x000fe20000000000 */
[----:B------:R-:W-:Y:S02]  /*0450*/  UMOV UR7, 0x3fe921fb ;  /* 0x3fe921fb00077882 */ /* 0x000fe40000000000 */
[----:B------:R-:W0:Y:S01]  /*0460*/  I2F.F64.U32 R2, R4 ;  /* 0x0000000400027312 */ /* 0x000e220000201800 */
[----:B------:R-:W-:Y:S01]  /*0470*/  DADD R6, R6, -UR6 ;  /* 0x8000000606067e29 */ /* 0x000fe20008000000 */
[----:B------:R-:W-:-:S07]  /*0480*/  UMOV UR7, 0x3ff921fb ;  /* 0x3ff921fb00077882 */ /* 0x000fce0000000000 */
[----:B0-----:R-:W-:-:S08]  /*0490*/  DFMA R2, R2, UR6, R6 ;  /* 0x0000000602027c2b */ /* 0x001fd00008000006 */
[----:B------:R-:W-:-:S06]  /*04a0*/  DSETP.GE.AND P1, PT, |R2|, 2.14748364800000000000e+09, PT ;  /* 0x41e000000200742a */ /* 0x000fcc0003f26200 */
[----:B------:R-:W-:-:S14]  /*04b0*/  DSETP.EQ.OR P1, PT, |R2|, +INF , !P1 ;  /* 0x7ff000000200742a */ /* 0x000fdc0004f22600 */
[----:B------:R-:W-:Y:S05]  /*04c0*/  @P1 BRA `(.L_x_18) ;  /* 0x00000000000c1947 */ /* 0x000fea0003800000 */
[----:B------:R-:W-:Y:S01]  /*04d0*/  IMAD.MOV.U32 R21, RZ, RZ, R3 ;  /* 0x000000ffff157224 */ /* 0x000fe200078e0003 */
[----:B------:R-:W-:-:S07]  /*04e0*/  MOV R10, 0x500 ;  /* 0x00000500000a7802 */ /* 0x000fce0000000f00 */
[----:B------:R-:W-:Y:S05]  /*04f0*/  CALL.REL.NOINC `($_Z16kernelFuncDoublePd$__internal_trig_reduction_slowpathd) ;  /* 0x0000001c00187944 */ /* 0x000fea0003c00000 */
.L_x_18:
[----:B------:R-:W-:Y:S01]  /*0500*/  DSETP.NEU.AND P1, PT, |R16|, +INF , PT ;  /* 0x7ff000001000742a */ /* 0x000fe20003f2d200 */
[----:B------:R-:W-:Y:S01]  /*0510*/  UMOV UR6, 0xe54c1aa9 ;  /* 0xe54c1aa900067882 */ /* 0x000fe20000000000 */
[----:B------:R-:W-:-:S04]  /*0520*/  UMOV UR7, 0x40213065 ;  /* 0x4021306500077882 */ /* 0x000fc80000000000 */
[----:B------:R-:W-:Y:S01]  /*0530*/  DSETP.LE.OR P1, PT, |R16|, UR6, !P1 ;  /* 0x0000000610007e2a */ /* 0x000fe2000cf23600 */
[----:B------:R-:W-:Y:S01]  /*0540*/  UMOV UR6, 0x574614ea ;  /* 0x574614ea00067882 */ /* 0x000fe20000000000 */
[----:B------:R-:W-:-:S04]  /*0550*/  UMOV UR7, 0x4015b1d0 ;  /* 0x4015b1d000077882 */ /* 0x000fc80000000000 */
[----:B------:R-:W-:-:S14]  /*0560*/  DSETP.LE.OR P1, PT, |R16|, UR6, P1 ;  /* 0x0000000610007e2a */ /* 0x000fdc0008f23600 */
[----:B------:R-:W-:Y:S05]  /*0570*/  @P1 BRA `(.L_x_20) ;  /* 0x0000000400181947 */ /* 0x000fea0003800000 */
[----:B------:R-:W-:Y:S01]  /*0580*/  DADD R8, -RZ, |R16| ;  /* 0x00000000ff087229 */ /* 0x000fe20000000510 */
[----:B------:R-:W-:Y:S01]  /*0590*/  IMAD.MOV.U32 R2, RZ, RZ, RZ ;  /* 0x000000ffff027224 */ /* 0x000fe200078e00ff */
[----:B------:R-:W-:Y:S01]  /*05a0*/  UMOV UR6, 0x212fdc9a ;  /* 0x212fdc9a00067882 */ /* 0x000fe20000000000 */
[----:B------:R-:W-:-:S03]  /*05b0*/  UMOV UR7, 0x418da26b ;  /* 0x418da26b00077882 */ /* 0x000fc60000000000 */
[----:B------:R-:W0:Y:S02]  /*05c0*/  MUFU.RCP64H R3, R9 ;  /* 0x0000000900037308 */ /* 0x000e240000001800 */
[----:B0-----:R-:W-:-:S08]  /*05d0*/  DFMA R4, -|R16|, R2, 1 ;  /* 0x3ff000001004742b */ /* 0x001fd00000000302 */
[----:B------:R-:W-:-:S08]  /*05e0*/  DFMA R4, R4, R4, R4 ;  /* 0x000000040404722b */ /* 0x000fd00000000004 */
[----:B------:R-:W-:Y:S01]  /*05f0*/  DFMA R4, R2, R4, R2 ;  /* 0x000000040204722b */ /* 0x000fe20000000002 */
[----:B------:R-:W-:Y:S02]  /*0600*/  IMAD.MOV.U32 R2, RZ, RZ, 0x6857bee0 ;  /* 0x6857bee0ff027424 */ /* 0x000fe400078e00ff */
[----:B------:R-:W-:-:S05]  /*0610*/  IMAD.MOV.U32 R3, RZ, RZ, 0x415a30ac ;  /* 0x415a30acff037424 */ /* 0x000fca00078e00ff */
        /* <DEDUP_REMOVED lines=46> */
.L_x_21:
[----:B------:R-:W-:Y:S01]  /*0900*/  LOP3.LUT R4, R4, 0x3, RZ, 0xc0, !PT ;  /* 0x0000000304047812 */ /* 0x000fe200078ec0ff */
[----:B------:R-:W-:Y:S01]  /*0910*/  UMOV UR6, 0x7f3321d2 ;  /* 0x7f3321d200067882 */ /* 0x000fe20000000000 */
[----:B------:R-:W-:Y:S02]  /*0920*/  UMOV UR7, 0x4002d97c ;  /* 0x4002d97c00077882 */ /* 0x000fe40000000000 */
[----:B------:R-:W0:Y:S01]  /*0930*/  I2F.F64.U32 R2, R4 ;  /* 0x0000000400027312 */ /* 0x000e220000201800 */
[----:B------:R-:W-:Y:S01]  /*0940*/  DADD R6, R6, -UR6 ;  /* 0x8000000606067e29 */ /* 0x000fe20008000000 */
[----:B------:R-:W-:Y:S01]  /*0950*/  UMOV UR6, 0x54442d18 ;  /* 0x54442d1800067882 */ /* 0x000fe20000000000 */
[----:B------:R-:W-:-:S06]  /*0960*/  UMOV UR7, 0x3ff921fb ;  /* 0x3ff921fb00077882 */ /* 0x000fcc0000000000 */
[----:B0-----:R-:W-:-:S08]  /*0970*/  DFMA R2, R2, UR6, R6 ;  /* 0x0000000602027c2b */ /* 0x001fd00008000006 */
[----:B------:R-:W-:-:S06]  /*0980*/  DSETP.GE.AND P1, PT, |R2|, 2.14748364800000000000e+09, PT ;  /* 0x41e000000200742a */ /* 0x000fcc0003f26200 */
[----:B------:R-:W-:-:S14]  /*0990*/  DSETP.EQ.OR P1, PT, |R2|, +INF , !P1 ;  /* 0x7ff000000200742a */ /* 0x000fdc0004f22600 */
[----:B------:R-:W-:Y:S05]  /*09a0*/  @P1 BRA `(.L_x_20) ;  /* 0x00000000000c1947 */ /* 0x000fea0003800000 */
[----:B------:R-:W-:Y:S01]  /*09b0*/  IMAD.MOV.U32 R21, RZ, RZ, R3 ;  /* 0x000000ffff157224 */ /* 0x000fe200078e0003 */
[----:B------:R-:W-:-:S07]  /*09c0*/  MOV R10, 0x9e0 ;  /* 0x000009e0000a7802 */ /* 0x000fce0000000f00 */
[----:B------:R-:W-:Y:S05]  /*09d0*/  CALL.REL.NOINC `($_Z16kernelFuncDoublePd$__internal_trig_reduction_slowpathd) ;  /* 0x0000001400e07944 */ /* 0x000fea0003c00000 */
.L_x_20:
[----:B------:R-:W0:Y:S02]  /*09e0*/  LDC.64 R12, c[0x0][0x380] ;  /* 0x0000e000ff0c7b82 */ /* 0x000e240000000a00 */
[----:B0-----:R0:W5:Y:S01]  /*09f0*/  LDG.E.64 R18, desc[UR4][R12.64+0x8] ;  /* 0x000008040c127981 */ /* 0x001162000c1e1b00 */
[----:B------:R-:W-:Y:S01]  /*0a00*/  DADD R14, -RZ, |R16| ;  /* 0x00000000ff0e7229 */ /* 0x000fe20000000510 */
[----:B------:R-:W-:Y:S02]  /*0a10*/  IMAD.MOV.U32 R6, RZ, RZ, RZ ;  /* 0x000000ffff067224 */ /* 0x000fe400078e00ff */
[----:B------:R-:W-:Y:S02]  /*0a20*/  IMAD.MOV.U32 R10, RZ, RZ, 0x0 ;  /* 0x00000000ff0a7424 */ /* 0x000fe400078e00ff */
[----:B------:R-:W-:Y:S02]  /*0a30*/  IMAD.MOV.U32 R11, RZ, RZ, 0x3fd80000 ;  /* 0x3fd80000ff0b7424 */ /* 0x000fe400078e00ff */
[----:B------:R0:W-:Y:S03]  /*0a40*/  STG.E.64 desc[UR4][R12.64+0x10], R14 ;  /* 0x0000100e0c007986 */ /* 0x0001e6000c101b04 */
[----:B------:R-:W-:-:S04]  /*0a50*/  LOP3.LUT R2, R15, 0xffc00000, RZ, 0xc0, !PT ;  /* 0xffc000000f027812 */ /* 0x000fc800078ec0ff */
[----:B------:R-:W-:Y:S01]  /*0a60*/  LOP3.LUT R3, R2, 0x7fd00000, RZ, 0x3c, !PT ;  /* 0x7fd0000002037812 */ /* 0x000fe200078e3cff */
[----:B------:R-:W-:-:S06]  /*0a70*/  IMAD.MOV.U32 R2, RZ, RZ, RZ ;  /* 0x000000ffff027224 */ /* 0x000fcc00078e00ff */
[----:B------:R-:W-:-:S08]  /*0a80*/  DMUL R4, |R16|, R2 ;  /* 0x0000000210047228 */ /* 0x000fd00000000200 */
[----:B------:R-:W-:-:S06]  /*0a90*/  DFMA R4, R4, R4, RZ ;  /* 0x000000040404722b */ /* 0x000fcc00000000ff */
[----:B------:R-:W1:Y:S04]  /*0aa0*/  MUFU.RSQ64H R7, R5 ;  /* 0x0000000500077308 */ /* 0x000e680000001c00 */
[----:B------:R-:W-:-:S05]  /*0ab0*/  VIADD R0, R5, 0xfff00000 ;  /* 0xfff0000005007836 */ /* 0x000fca0000000000 */
[----:B------:R-:W-:Y:S01]  /*0ac0*/  ISETP.GE.U32.AND P1, PT, R0, 0x7fe00000, PT ;  /* 0x7fe000000000780c */ /* 0x000fe20003f26070 */
[----:B-1----:R-:W-:-:S08]  /*0ad0*/  DMUL R8, R6, R6 ;  /* 0x0000000606087228 */ /* 0x002fd00000000000 */
[----:B------:R-:W-:-:S08]  /*0ae0*/  DFMA R8, R4, -R8, 1 ;  /* 0x3ff000000408742b */ /* 0x000fd00000000808 */
[----:B------:R-:W-:Y:S02]  /*0af0*/  DFMA R10, R8, R10, 0.5 ;  /* 0x3fe00000080a742b */ /* 0x000fe4000000000a */
[----:B------:R-:W-:-:S08]  /*0b00*/  DMUL R8, R6, R8 ;  /* 0x0000000806087228 */ /* 0x000fd00000000000 */
[----:B------:R-:W-:Y:S01]  /*0b10*/  DFMA R6, R10, R8, R6 ;  /* 0x000000080a06722b */ /* 0x000fe20000000006 */
[----:B0-----:R-:W-:Y:S10]  /*0b20*/  @!P1 BRA `(.L_x_22) ;  /* 0x0000000000089947 */ /* 0x001ff40003800000 */
[----:B------:R-:W-:-:S07]  /*0b30*/  MOV R0, 0xb50 ;  /* 0x00000b5000007802 */ /* 0x000fce0000000f00 */
[----:B-----5:R-:W-:Y:S05]  /*0b40*/  CALL.REL.NOINC `($__internal_0_$__cuda_sm20_drsqrt_f64_slowpath_v2) ;  /* 0x0000001400087944 */ /* 0x020fea0003c00000 */
.L_x_22:
[----:B------:R-:W0:Y:S01]  /*0b50*/  LDC.64 R4, c[0x0][0x380] ;  /* 0x0000e000ff047b82 */ /* 0x000e220000000a00 */
[----:B------:R-:W-:Y:S01]  /*0b60*/  DMUL R6, R2, R6 ;  /* 0x0000000602067228 */ /* 0x000fe20000000000 */
[----:B------:R-:W-:Y:S01]  /*0b70*/  UMOV UR6, 0x8f9d3f28 ;  /* 0x8f9d3f2800067882 */ /* 0x000fe20000000000 */
[----:B------:R-:W-:Y:S01]  /*0b80*/  DSETP.NEU.AND P1, PT, |R16|, +INF , PT ;  /* 0x7ff000001000742a */ /* 0x000fe20003f2d200 */
[----:B------:R-:W-:-:S07]  /*0b90*/  UMOV UR7, 0x3fe97f4a ;  /* 0x3fe97f4a00077882 */ /* 0x000fce0000000000 */
[----:B------:R-:W-:Y:S02]  /*0ba0*/  FSEL R2, R6, RZ, P1 ;  /* 0x000000ff06027208 */ /* 0x000fe40000800000 */
[----:B------:R-:W-:Y:S01]  /*0bb0*/  FSEL R3, R7, RZ, P1 ;  /* 0x000000ff07037208 */ /* 0x000fe20000800000 */
[----:B------:R-:W-:-:S04]  /*0bc0*/  DSETP.GTU.AND P1, PT, |R16|, UR6, PT ;  /* 0x0000000610007e2a */ /* 0x000fc8000bf2c200 */
[----:B0-----:R0:W-:Y:S10]  /*0bd0*/  STG.E.64 desc[UR4][R4.64+0x10], R2 ;  /* 0x0000100204007986 */ /* 0x0011f4000c101b04 */
[----:B------:R-:W-:Y:S05]  /*0be0*/  @P1 BRA `(.L_x_23) ;  /* 0x0000000400241947 */ /* 0x000fea0003800000 */
[----:B------:R-:W-:Y:S01]  /*0bf0*/  UMOV UR6, 0xb6a7a8c0 ;  /* 0xb6a7a8c000067882 */ /* 0x000fe20000000000 */
[----:B------:R-:W-:Y:S02]  /*0c00*/  UMOV UR7, 0x402471fc ;  /* 0x402471fc00077882 */ /* 0x000fe40000000000 */
[----:B------:R-:W-:-:S14]  /*0c10*/  DSETP.LE.OR P0, PT, |R16|, UR6, !P0 ;  /* 0x0000000610007e2a */ /* 0x000fdc000c703600 */
[----:B------:R-:W-:Y:S05]  /*0c20*/  @P0 BRA `(.L_x_24) ;  /* 0x0000000800400947 */ /* 0x000fea0003800000 */
[----:B0-----:R-:W-:Y:S01]  /*0c30*/  DADD R2, -RZ, |R16| ;  /* 0x00000000ff027229 */ /* 0x001fe20000000510 */
[----:B------:R-:W-:Y:S01]  /*0c40*/  IMAD.MOV.U32 R8, RZ, RZ, 0x23b12b84 ;  /* 0x23b12b84ff087424 */ /* 0x000fe200078e00ff */
[----:B------:R-:W-:Y:S01]  /*0c50*/  UMOV UR6, 0x1c34685e ;  /* 0x1c34685e00067882 */ /* 0x000fe20000000000 */
[----:B------:R-:W-:Y:S01]  /*0c60*/  IMAD.MOV.U32 R9, RZ, RZ, 0x410ecd45 ;  /* 0x410ecd45ff097424 */ /* 0x000fe200078e00ff */
[----:B------:R-:W-:Y:S02]  /*0c70*/  UMOV UR7, 0x414602fe ;  /* 0x414602fe00077882 */ /* 0x000fe40000000000 */
[----:B------:R-:W-:-:S04]  /*0c80*/  IMAD.MOV.U32 R2, RZ, RZ, RZ ;  /* 0x000000ffff027224 */ /* 0x000fc800078e00ff */
        /* <DEDUP_REMOVED lines=46> */
[----:B-----5:R-:W-:Y:S05]  /*0f70*/  CALL.REL.NOINC `($_Z16kernelFuncDoublePd$__internal_trig_reduction_slowpathd) ;  /* 0x0000001000787944 */ /* 0x020fea0003c00000 */
[----:B------:R-:W-:Y:S02]  /*0f80*/  IMAD.MOV.U32 R2, RZ, RZ, R6 ;  /* 0x000000ffff027224 */ /* 0x000fe400078e0006 */
[----:B------:R-:W-:-:S07]  /*0f90*/  IMAD.MOV.U32 R3, RZ, RZ, R7 ;  /* 0x000000ffff037224 */ /* 0x000fce00078e0007 */
.L_x_25:
[----:B------:R-:W-:Y:S01]  /*0fa0*/  LOP3.LUT R4, R4, 0x3, RZ, 0xc0, !PT ;  /* 0x0000000304047812 */ /* 0x000fe200078ec0ff */
[----:B------:R-:W-:Y:S01]  /*0fb0*/  UMOV UR6, 0x54442d18 ;  /* 0x54442d1800067882 */ /* 0x000fe20000000000 */
[----:B------:R-:W-:Y:S02]  /*0fc0*/  UMOV UR7, 0x3fe921fb ;  /* 0x3fe921fb00077882 */ /* 0x000fe40000000000 */
[----:B------:R-:W-:Y:S01]  /*0fd0*/  DADD R2, R2, -UR6 ;  /* 0x8000000602027e29 */ /* 0x000fe20008000000 */
[----:B------:R-:W-:Y:S01]  /*0fe0*/  UMOV UR7, 0x3ff921fb ;  /* 0x3ff921fb00077882 */ /* 0x000fe20000000000 */
[----:B------:R-:W0:Y:S06]  /*0ff0*/  I2F.F64.U32 R4, R4 ;  /* 0x0000000400047312 */ /* 0x000e2c0000201800 */
[----:B0-----:R-:W-:-:S08]  /*1000*/  DFMA R2, R4, UR6, R2 ;  /* 0x0000000604027c2b */ /* 0x001fd00008000002 */
[----:B------:R-:W-:-:S06]  /*1010*/  DSETP.GE.AND P0, PT, |R2|, 2.14748364800000000000e+09, PT ;  /* 0x41e000000200742a */ /* 0x000fcc0003f06200 */
[----:B------:R-:W-:-:S14]  /*1020*/  DSETP.EQ.OR P0, PT, |R2|, +INF , !P0 ;  /* 0x7ff000000200742a */ /* 0x000fdc0004702600 */
[----:B------:R-:W-:Y:S05]  /*1030*/  @P0 BRA `(.L_x_24) ;  /* 0x00000004003c0947 */ /* 0x000fea0003800000 */
[----:B------:R-:W-:Y:S01]  /*1040*/  IMAD.MOV.U32 R21, RZ, RZ, R3 ;  /* 0x000000ffff157224 */ /* 0x000fe200078e0003 */
[----:B------:R-:W-:-:S07]  /*1050*/  MOV R10, 0x1070 ;  /* 0x00001070000a7802 */ /* 0x000fce0000000f00 */
[----:B-----5:R-:W-:Y:S05]  /*1060*/  CALL.REL.NOINC `($_Z16kernelFuncDoublePd$__internal_trig_reduction_slowpathd) ;  /* 0x00000010003c7944 */ /* 0x020fea0003c00000 */
[----:B------:R-:W-:Y:S05]  /*1070*/  BRA `(.L_x_24) ;  /* 0x00000004002c7947 */ /* 0x000fea0003800000 */
.L_x_23:
[----:B------:R-:W-:Y:S01]  /*1080*/  DSETP.NEU.AND P0, PT, |R16|, +INF , PT ;  /* 0x7ff000001000742a */ /* 0x000fe20003f0d200 */
[----:B------:R-:W-:Y:S01]  /*1090*/  UMOV UR6, 0xc0c06ed ;  /* 0x0c0c06ed00067882 */ /* 0x000fe20000000000 */
[----:B------:R-:W-:-:S04]  /*10a0*/  UMOV UR7, 0x40214ef3 ;  /* 0x40214ef300077882 */ /* 0x000fc80000000000 */
[----:B------:R-:W-:-:S14]  /*10b0*/  DSETP.LE.OR P0, PT, |R16|, UR6, !P0 ;  /* 0x0000000610007e2a */ /* 0x000fdc000c703600 */
[----:B------:R-:W-:Y:S05]  /*10c0*/  @P0 BRA `(.L_x_24) ;  /* 0x0000000400180947 */ /* 0x000fea0003800000 */
[----:B0-----:R-:W-:Y:S01]  /*10d0*/  DADD R4, -RZ, |R16| ;  /* 0x00000000ff047229 */ /* 0x001fe20000000510 */
[----:B------:R-:W-:Y:S01]  /*10e0*/  UMOV UR6, 0x4be101dc ;  /* 0x4be101dc00067882 */ /* 0x000fe20000000000 */
[----:B------:R-:W-:-:S04]  /*10f0*/  UMOV UR7, 0x418a86a6 ;  /* 0x418a86a600077882 */ /* 0x000fc80000000000 */
[----:B------:R-:W-:-:S04]  /*1100*/  IMAD.MOV.U32 R4, RZ, RZ, RZ ;  /* 0x000000ffff047224 */ /* 0x000fc800078e00ff */
[----:B------:R-:W0:Y:S02]  /*1110*/  MUFU.RCP64H R5, R5 ;  /* 0x0000000500057308 */ /* 0x000e240000001800 */
[----:B0-----:R-:W-:-:S08]  /*1120*/  DFMA R2, -|R16|, R4, 1 ;  /* 0x3ff000001002742b */ /* 0x001fd00000000304 */
[----:B------:R-:W-:-:S08]  /*1130*/  DFMA R2, R2, R2, R2 ;  /* 0x000000020202722b */ /* 0x000fd00000000002 */
[----:B------:R-:W-:Y:S01]  /*1140*/  DFMA R6, R4, R2, R4 ;  /* 0x000000020406722b */ /* 0x000fe20000000004 */
[----:B------:R-:W-:Y:S02]  /*1150*/  IMAD.MOV.U32 R2, RZ, RZ, -0x6553a7ed ;  /* 0x9aac5813ff027424 */ /* 0x000fe400078e00ff */
[----:B------:R-:W-:-:S05]  /*1160*/  IMAD.MOV.U32 R3, RZ, RZ, 0x415709c7 ;  /* 0x415709c7ff037424 */ /* 0x000fca00078e00ff */
[----:B------:R-:W-:-:S08]  /*1170*/  DMUL R8, R6, R6 ;  /* 0x0000000606087228 */ /* 0x000fd00000000000 */
[----:B------:R-:W-:Y:S01]  /*1180*/  DFMA R2, R8, UR6, -R2 ;  /* 0x0000000608027c2b */ /* 0x000fe20008000802 */
        /* <DEDUP_REMOVED lines=44> */
.L_x_26:
        /* <DEDUP_REMOVED lines=13> */
[----:B-----5:R-:W-:Y:S05]  /*1520*/  CALL.REL.NOINC `($_Z16kernelFuncDoublePd$__internal_trig_reduction_slowpathd) ;  /* 0x0000000c000c7944 */ /* 0x020fea0003c00000 */
.L_x_24:
[----:B------:R-:W-:Y:S01]  /*1530*/  UMOV UR6, 0x7819e8d2 ;  /* 0x7819e8d200067882 */ /* 0x000fe20000000000 */
[----:B------:R-:W-:Y:S02]  /*1540*/  UMOV UR7, 0x730d6 ;  /* 0x000730d600077882 */ /* 0x000fe40000000000 */
[----:B------:R-:W-:-:S14]  /*1550*/  DSETP.GEU.AND P0, PT, |R16|, UR6, PT ;  /* 0x0000000610007e2a */ /* 0x000fdc000bf0e200 */
[----:B------:R-:W-:Y:S05]  /*1560*/  @!P0 BRA `(.L_x_27) ;  /* 0x0000000800708947 */ /* 0x000fea0003800000 */
[----:B------:R-:W-:Y:S01]  /*1570*/  UMOV UR6, 0x8132576 ;  /* 0x0813257600067882 */ /* 0x000fe20000000000 */
[----:B------:R-:W-:Y:S02]  /*1580*/  UMOV UR7, 0x3ff4c6f2 ;  /* 0x3ff4c6f200077882 */ /* 0x000fe40000000000 */
[----:B------:R-:W-:-:S14]  /*1590*/  DSETP.GTU.AND P0, PT, |R16|, UR6, PT ;  /* 0x0000000610007e2a */ /* 0x000fdc000bf0c200 */
[----:B------:R-:W-:Y:S05]  /*15a0*/  @P0 BRA `(.L_x_28) ;  /* 0x0000000400340947 */ /* 0x000fea0003800000 */
[----:B------:R-:W-:Y:S01]  /*15b0*/  UMOV UR6, 0xe54c1aa9 ;  /* 0xe54c1aa900067882 */ /* 0x000fe20000000000 */
[----:B------:R-:W-:Y:S02]  /*15c0*/  UMOV UR7, 0x40213065 ;  /* 0x4021306500077882 */ /* 0x000fe40000000000 */
[----:B------:R-:W-:-:S14]  /*15d0*/  DSETP.GTU.AND P0, PT, |R16|, UR6, PT ;  /* 0x0000000610007e2a */ /* 0x000fdc000bf0c200 */
[----:B------:R-:W-:Y:S05]  /*15e0*/  @!P0 BRA `(.L_x_27) ;  /* 0x0000000800508947 */ /* 0x000fea0003800000 */
        /* <DEDUP_REMOVED lines=58> */
.L_x_29:
[----:B------:R-:W-:Y:S01]  /*1990*/  LOP3.LUT R4, R4, 0x3, RZ, 0xc0, !PT ;  /* 0x0000000304047812 */ /* 0x000fe200078ec0ff */
[----:B------:R-:W-:Y:S01]  /*19a0*/  UMOV UR6, 0x7f3321d2 ;  /* 0x7f3321d200067882 */ /* 0x000fe20000000000 */
[----:B------:R-:W-:Y:S02]  /*19b0*/  UMOV UR7, 0x4002d97c ;  /* 0x4002d97c00077882 */ /* 0x000fe40000000000 */
[----:B------:R-:W-:Y:S01]  /*19c0*/  DADD R2, R2, -UR6 ;  /* 0x8000000602027e29 */ /* 0x000fe20008000000 */
[----:B------:R-:W-:Y:S01]  /*19d0*/  UMOV UR6, 0x54442d18 ;  /* 0x54442d1800067882 */ /* 0x000fe20000000000 */
[----:B------:R-:W0:Y:S01]  /*19e0*/  I2F.F64.U32 R4, R4 ;  /* 0x0000000400047312 */ /* 0x000e220000201800 */
[----:B------:R-:W-:-:S05]  /*19f0*/  UMOV UR7, 0x3ff921fb ;  /* 0x3ff921fb00077882 */ /* 0x000fca0000000000 */
        /* <DEDUP_REMOVED lines=8> */
.L_x_28:
        /* <DEDUP_REMOVED lines=61> */
.L_x_30:
        /* <DEDUP_REMOVED lines=14> */
.L_x_27:
[----:B0-----:R-:W0:Y:S01]  /*1f30*/  LDC.64 R2, c[0x0][0x380] ;  /* 0x0000e000ff027b82 */ /* 0x001e220000000a00 */
[----:B-----5:R-:W-:-:S07]  /*1f40*/  DADD.RZ R18, R16, -R18 ;  /* 0x0000000010127229 */ /* 0x020fce000000c812 */
[----:B0-----:R-:W-:Y:S01]  /*1f50*/  STG.E.64 desc[UR4][R2.64+0x10], R18 ;  /* 0x0000101202007986 */ /* 0x001fe2000c101b04 */
[----:B------:R-:W-:Y:S05]  /*1f60*/  EXIT ;  /* 0x000000000000794d */ /* 0x000fea0003800000 */
        .weak           $__internal_0_$__cuda_sm20_drsqrt_f64_slowpath_v2
        .type           $__internal_0_$__cuda_sm20_drsqrt_f64_slowpath_v2,@function
        .size           $__internal_0_$__cuda_sm20_drsqrt_f64_slowpath_v2,($_Z16kernelFuncDoublePd$__internal_trig_reduction_slowpathd - $__internal_0_$__cuda_sm20_drsqrt_f64_slowpath_v2)
$__internal_0_$__cuda_sm20_drsqrt_f64_slowpath_v2:
[----:B------:R-:W-:Y:S01]  /*1f70*/  DSETP.NEU.AND P1, PT, R4, RZ, PT ;  /* 0x000000ff0400722a */ /* 0x000fe20003f2d000 */
[----:B------:R-:W-:-:S13]  /*1f80*/  LOP3.LUT R6, R5, 0x80000000, RZ, 0xc0, !PT ;  /* 0x8000000005067812 */ /* 0x000fda00078ec0ff */
[----:B------:R-:W-:Y:S05]  /*1f90*/  @!P1 BRA `(.L_x_31) ;  /* 0x00000000005c9947 */ /* 0x000fea0003800000 */
[----:B------:R-:W-:-:S14]  /*1fa0*/  DSETP.GTU.AND P1, PT, |R4|, +INF , PT ;  /* 0x7ff000000400742a */ /* 0x000fdc0003f2c200 */
[----:B------:R-:W-:Y:S05]  /*1fb0*/  @P1 BRA `(.L_x_32) ;  /* 0x00000000004c1947 */ /* 0x000fea0003800000 */
[----:B------:R-:W-:-:S13]  /*1fc0*/  ISETP.NE.AND P1, PT, R6, RZ, PT ;  /* 0x000000ff0600720c */ /* 0x000fda0003f25270 */
[----:B------:R-:W-:Y:S02]  /*1fd0*/  @P1 IMAD.MOV.U32 R6, RZ, RZ, 0x0 ;  /* 0x00000000ff061424 */ /* 0x000fe400078e00ff */
[----:B------:R-:W-:Y:S01]  /*1fe0*/  @P1 IMAD.MOV.U32 R7, RZ, RZ, -0x80000 ;  /* 0xfff80000ff071424 */ /* 0x000fe200078e00ff */
[----:B------:R-:W-:Y:S06]  /*1ff0*/  @P1 BRA `(.L_x_33) ;  /* 0x00000000004c1947 */ /* 0x000fec0003800000 */
[----:B------:R-:W-:-:S14]  /*2000*/  DSETP.NEU.AND P1, PT, |R4|, +INF , PT ;  /* 0x7ff000000400742a */ /* 0x000fdc0003f2d200 */
[----:B------:R-:W-:Y:S01]  /*2010*/  @!P1 CS2R R6, SRZ ;  /* 0x0000000000069805 */ /* 0x000fe2000001ff00 */
[----:B------:R-:W-:Y:S06]  /*2020*/  @!P1 BRA `(.L_x_33) ;  /* 0x0000000000409947 */ /* 0x000fec0003800000 */
[----:B------:R-:W-:Y:S01]  /*2030*/  DMUL R4, R4, 1.80143985094819840000e+16 ;  /* 0x4350000004047828 */ /* 0x000fe20000000000 */
[----:B------:R-:W-:Y:S02]  /*2040*/  IMAD.MOV.U32 R6, RZ, RZ, RZ ;  /* 0x000000ffff067224 */ /* 0x000fe400078e00ff */
[----:B------:R-:W-:Y:S02]  /*2050*/  IMAD.MOV.U32 R10, RZ, RZ, 0x0 ;  /* 0x00000000ff0a7424 */ /* 0x000fe400078e00ff */
[----:B------:R-:W-:Y:S01]  /*2060*/  IMAD.MOV.U32 R11, RZ, RZ, 0x3fd80000 ;  /* 0x3fd80000ff0b7424 */ /* 0x000fe200078e00ff */
[----:B------:R-:W0:Y:S02]  /*2070*/  MUFU.RSQ64H R7, R5 ;  /* 0x0000000500077308 */ /* 0x000e240000001c00 */
[----:B0-----:R-:W-:-:S08]  /*2080*/  DMUL R8, R6, R6 ;  /* 0x0000000606087228 */ /* 0x001fd00000000000 */
[----:B------:R-:W-:-:S08]  /*2090*/  DFMA R8, R4, -R8, 1 ;  /* 0x3ff000000408742b */ /* 0x000fd00000000808 */
[----:B------:R-:W-:Y:S02]  /*20a0*/  DFMA R10, R8, R10, 0.5 ;  /* 0x3fe00000080a742b */ /* 0x000fe4000000000a */
[----:B------:R-:W-:-:S08]  /*20b0*/  DMUL R8, R6, R8 ;  /* 0x0000000806087228 */ /* 0x000fd00000000000 */
[----:B------:R-:W-:-:S08]  /*20c0*/  DFMA R6, R10, R8, R6 ;  /* 0x000000080a06722b */ /* 0x000fd00000000006 */
[----:B------:R-:W-:Y:S01]  /*20d0*/  DMUL R6, R6, 134217728 ;  /* 0x41a0000006067828 */ /* 0x000fe20000000000 */
[----:B------:R-:W-:Y:S10]  /*20e0*/  BRA `(.L_x_33) ;  /* 0x0000000000107947 */ /* 0x000ff40003800000 */
.L_x_32:
[----:B------:R-:W-:Y:S01]  /*20f0*/  DADD R6, R4, R4 ;  /* 0x0000000004067229 */ /* 0x000fe20000000004 */
[----:B------:R-:W-:Y:S10]  /*2100*/  BRA `(.L_x_33) ;  /* 0x0000000000087947 */ /* 0x000ff40003800000 */
.L_x_31:
[----:B------:R-:W-:Y:S01]  /*2110*/  LOP3.LUT R7, R6, 0x7ff00000, RZ, 0xfc, !PT ;  /* 0x7ff0000006077812 */ /* 0x000fe200078efcff */
[----:B------:R-:W-:-:S07]  /*2120*/  IMAD.MOV.U32 R6, RZ, RZ, RZ ;  /* 0x000000ffff067224 */ /* 0x000fce00078e00ff */
.L_x_33:
[----:B------:R-:W-:Y:S02]  /*2130*/  IMAD.MOV.U32 R4, RZ, RZ, R0 ;  /* 0x000000ffff047224 */ /* 0x000fe400078e0000 */
[----:B------:R-:W-:-:S04]  /*2140*/  IMAD.MOV.U32 R5, RZ, RZ, 0x0 ;  /* 0x00000000ff057424 */ /* 0x000fc800078e00ff */
[----:B------:R-:W-:Y:S05]  /*2150*/  RET.REL.NODEC R4 `(_Z16kernelFuncDoublePd) ;  /* 0xffffffdc04a87950 */ /* 0x000fea0003c3ffff */
        .type           $_Z16kernelFuncDoublePd$__internal_trig_reduction_slowpathd,@function
        .size           $_Z16kernelFuncDoublePd$__internal_trig_reduction_slowpathd,(.L_x_40 - $_Z16kernelFuncDoublePd$__internal_trig_reduction_slowpathd)
$_Z16kernelFuncDoublePd$__internal_trig_reduction_slowpathd:
[----:B------:R-:W-:Y:S01]  /*2160*/  SHF.R.U32.HI R0, RZ, 0x14, R21 ;  /* 0x00000014ff007819 */ /* 0x000fe20000011615 */
[----:B------:R-:W-:Y:S02]  /*2170*/  IMAD.MOV.U32 R9, RZ, RZ, R2 ;  /* 0x000000ffff097224 */ /* 0x000fe400078e0002 */
[----:B------:R-:W-:Y:S01]  /*2180*/  IMAD.MOV.U32 R4, RZ, RZ, RZ ;  /* 0x000000ffff047224 */ /* 0x000fe200078e00ff */
[----:B------:R-:W-:-:S04]  /*2190*/  LOP3.LUT R3, R0, 0x7ff, RZ, 0xc0, !PT ;  /* 0x000007ff00037812 */ /* 0x000fc800078ec0ff */
[----:B------:R-:W-:-:S13]  /*21a0*/  ISETP.NE.AND P1, PT, R3, 0x7ff, PT ;  /* 0x000007ff0300780c */ /* 0x000fda0003f25270 */
[----:B------:R-:W-:Y:S05]  /*21b0*/  @!P1 BRA `(.L_x_34) ;  /* 0x00000008002c9947 */ /* 0x000fea0003800000 */
[----:B------:R-:W-:Y:S01]  /*21c0*/  VIADD R2, R3, 0xfffffc00 ;  /* 0xfffffc0003027836 */ /* 0x000fe20000000000 */
[----:B------:R-:W-:-:S04]  /*21d0*/  CS2R R22, SRZ ;  /* 0x0000000000167805 */ /* 0x000fc8000001ff00 */
[----:B------:R-:W-:Y:S02]  /*21e0*/  SHF.R.U32.HI R6, RZ, 0x6, R2 ;  /* 0x00000006ff067819 */ /* 0x000fe40000011602 */
[----:B------:R-:W-:Y:S02]  /*21f0*/  ISETP.GE.U32.AND P1, PT, R2, 0x80, PT ;  /* 0x000000800200780c */ /* 0x000fe40003f26070 */
[C---:B------:R-:W-:Y:S02]  /*2200*/  IADD3 R7, PT, PT, -R6.reuse, 0x13, RZ ;  /* 0x0000001306077810 */ /* 0x040fe40007ffe1ff */
[----:B------:R-:W-:Y:S02]  /*2210*/  IADD3 R13, PT, PT, -R6, 0xf, RZ ;  /* 0x0000000f060d7810 */ /* 0x000fe40007ffe1ff */
[----:B------:R-:W-:-:S04]  /*2220*/  SEL R7, R7, 0x12, P1 ;  /* 0x0000001207077807 */ /* 0x000fc80000800000 */
[----:B------:R-:W-:-:S13]  /*2230*/  ISETP.GE.AND P1, PT, R13, R7, PT ;  /* 0x000000070d00720c */ /* 0x000fda0003f26270 */
[----:B------:R-:W-:Y:S05]  /*2240*/  @P1 BRA `(.L_x_35) ;  /* 0x00000000008c1947 */ /* 0x000fea0003800000 */
[----:B------:R-:W0:Y:S01]  /*2250*/  LDC.64 R2, c[0x4][0x8] ;  /* 0x01000200ff027b82 */ /* 0x000e220000000a00 */
[C---:B------:R-:W-:Y:S01]  /*2260*/  SHF.L.U64.HI R11, R9.reuse, 0xb, R21 ;  /* 0x0000000b090b7819 */ /* 0x040fe20000010215 */
[----:B------:R-:W-:Y:S01]  /*2270*/  IMAD.SHL.U32 R9, R9, 0x800, RZ ;  /* 0x0000080009097824 */ /* 0x000fe200078e00ff */
[----:B------:R-:W-:Y:S01]  /*2280*/  IADD3 R12, PT, PT, RZ, -R6, -R7 ;  /* 0x80000006ff0c7210 */ /* 0x000fe20007ffe807 */
[----:B------:R-:W-:Y:S01]  /*2290*/  IMAD.MOV.U32 R8, RZ, RZ, RZ ;  /* 0x000000ffff087224 */ /* 0x000fe200078e00ff */
[----:B------:R-:W-:Y:S02]  /*22a0*/  CS2R R22, SRZ ;  /* 0x0000000000167805 */ /* 0x000fe4000001ff00 */
[----:B------:R-:W-:Y:S01]  /*22b0*/  LOP3.LUT R11, R11, 0x80000000, RZ, 0xfc, !PT ;  /* 0x800000000b0b7812 */ /* 0x000fe200078efcff */
[----:B------:R-:W1:Y:S01]  /*22c0*/  LDCU.64 UR6, c[0x0][0x358] ;  /* 0x00006b00ff0677ac */ /* 0x000e620008000a00 */
[----:B------:R-:W-:-:S05]  /*22d0*/  NOP ;  /* 0x0000000000007918 */ /* 0x000fca0000000000 */
.L_x_36:
[----:B0-----:R-:W-:-:S06]  /*22e0*/  IMAD.WIDE R4, R13, 0x8, R2 ;  /* 0x000000080d047825 */ /* 0x001fcc00078e0202 */
[----:B-1----:R-:W2:Y:S01]  /*22f0*/  LDG.E.64.CONSTANT R4, desc[UR6][R4.64] ;  /* 0x0000000604047981 */ /* 0x002ea2000c1e9b00 */
[----:B------:R-:W-:Y:S02]  /*2300*/  VIADD R12, R12, 0x1 ;  /* 0x000000010c0c7836 */ /* 0x000fe40000000000 */
[----:B------:R-:W-:Y:S02]  /*2310*/  VIADD R13, R13, 0x1 ;  /* 0x000000010d0d7836 */ /* 0x000fe40000000000 */
[----:B--2---:R-:W-:-:S04]  /*2320*/  IMAD.WIDE.U32 R22, P3, R4, R9, R22 ;  /* 0x0000000904167225 */ /* 0x004fc80007860016 */
[----:B------:R-:W-:Y:S02]  /*2330*/  IMAD R15, R4, R11, RZ ;  /* 0x0000000b040f7224 */ /* 0x000fe400078e02ff */
[CC--:B------:R-:W-:Y:S02]  /*2340*/  IMAD R14, R5.reuse, R9.reuse, RZ ;  /* 0x00000009050e7224 */ /* 0x0c0fe400078e02ff */
[----:B------:R-:W-:Y:S01]  /*2350*/  IMAD.HI.U32 R25, R5, R9, RZ ;  /* 0x0000000905197227 */ /* 0x000fe200078e00ff */
[----:B------:R-:W-:-:S03]  /*2360*/  IADD3 R23, P1, PT, R15, R23, RZ ;  /* 0x000000170f177210 */ /* 0x000fc60007f3e0ff */
[----:B------:R-:W-:Y:S01]  /*2370*/  IMAD R15, R8, 0x8, R1 ;  /* 0x00000008080f7824 */ /* 0x000fe200078e0201 */
[----:B------:R-:W-:Y:S01]  /*2380*/  IADD3 R23, P2, PT, R14, R23, RZ ;  /* 0x000000170e177210 */ /* 0x000fe20007f5e0ff */
[----:B------:R-:W-:-:S04]  /*2390*/  IMAD.HI.U32 R14, R4, R11, RZ ;  /* 0x0000000b040e7227 */ /* 0x000fc800078e00ff */
[----:B------:R-:W-:Y:S01]  /*23a0*/  IMAD.X R4, RZ, RZ, R14, P3 ;  /* 0x000000ffff047224 */ /* 0x000fe200018e060e */
[----:B------:R0:W-:Y:S01]  /*23b0*/  STL.64 [R15], R22 ;  /* 0x000000160f007387 */ /* 0x0001e20000100a00 */
[----:B------:R-:W-:-:S03]  /*23c0*/  IMAD.HI.U32 R14, R5, R11, RZ ;  /* 0x0000000b050e7227 */ /* 0x000fc600078e00ff */
[----:B------:R-:W-:Y:S01]  /*23d0*/  IADD3.X R4, P1, PT, R25, R4, RZ, P1, !PT ;  /* 0x0000000419047210 */ /* 0x000fe20000f3e4ff */
[----:B------:R-:W-:Y:S02]  /*23e0*/  IMAD R5, R5, R11, RZ ;  /* 0x0000000b05057224 */ /* 0x000fe400078e02ff */
[----:B------:R-:W-:-:S03]  /*23f0*/  VIADD R8, R8, 0x1 ;  /* 0x0000000108087836 */ /* 0x000fc60000000000 */
[----:B------:R-:W-:Y:S01]  /*2400*/  IADD3.X R5, P2, PT, R5, R4, RZ, P2, !PT ;  /* 0x0000000405057210 */ /* 0x000fe2000175e4ff */
[----:B------:R-:W-:Y:S01]  /*2410*/  IMAD.X R4, RZ, RZ, R14, P1 ;  /* 0x000000ffff047224 */ /* 0x000fe200008e060e */
[----:B------:R-:W-:-:S03]  /*2420*/  ISETP.NE.AND P1, PT, R12, -0xf, PT ;  /* 0xfffffff10c00780c */ /* 0x000fc60003f25270 */
[----:B------:R-:W-:Y:S02]  /*2430*/  IMAD.X R4, RZ, RZ, R4, P2 ;  /* 0x000000ffff047224 */ /* 0x000fe400010e0604 */
[----:B0-----:R-:W-:Y:S02]  /*2440*/  IMAD.MOV.U32 R22, RZ, RZ, R5 ;  /* 0x000000ffff167224 */ /* 0x001fe400078e0005 */
[----:B------:R-:W-:-:S06]  /*2450*/  IMAD.MOV.U32 R23, RZ, RZ, R4 ;  /* 0x000000ffff177224 */ /* 0x000fcc00078e0004 */
[----:B------:R-:W-:Y:S05]  /*2460*/  @P1 BRA `(.L_x_36) ;  /* 0xfffffffc009c1947 */ /* 0x000fea000383ffff */
[----:B------:R-:W-:-:S07]  /*2470*/  IMAD.MOV.U32 R13, RZ, RZ, R7 ;  /* 0x000000ffff0d7224 */ /* 0x000fce00078e0007 */
.L_x_35:
[----:B------:R-:W-:Y:S01]  /*2480*/  LOP3.LUT P1, R25, R0, 0x3f, RZ, 0xc0, !PT ;  /* 0x0000003f00197812 */ /* 0x000fe2000782c0ff */
[----:B------:R-:W-:-:S04]  /*2490*/  IMAD.IADD R0, R6, 0x1, R13 ;  /* 0x0000000106007824 */ /* 0x000fc800078e020d */
[----:B------:R-:W-:-:S05]  /*24a0*/  IMAD.U32 R27, R0, 0x8, R1 ;  /* 0x00000008001b7824 */ /* 0x000fca00078e0001 */
[----:B------:R0:W-:Y:S04]  /*24b0*/  STL.64 [R27+-0x78], R22 ;  /* 0xffff88161b007387 */ /* 0x0001e80000100a00 */
[----:B------:R-:W2:Y:S04]  /*24c0*/  @P1 LDL.64 R8, [R1+0x8] ;  /* 0x0000080001081983 */ /* 0x000ea80000100a00 */
[----:B------:R-:W3:Y:S04]  /*24d0*/  LDL.64 R2, [R1+0x10] ;  /* 0x0000100001027983 */ /* 0x000ee80000100a00 */
[----:B------:R-:W4:Y:S01]  /*24e0*/  LDL.64 R4, [R1+0x18] ;  /* 0x0000180001047983 */ /* 0x000f220000100a00 */
[----:B------:R-:W-:-:S02]  /*24f0*/  @P1 LOP3.LUT R0, R25, 0x3f, RZ, 0x3c, !PT ;  /* 0x0000003f19001812 */ /* 0x000fc400078e3cff */
[--C-:B--2---:R-:W-:Y:S02]  /*2500*/  @P1 SHF.R.U64 R7, R8, 0x1, R9.reuse ;  /* 0x0000000108071819 */ /* 0x104fe40000001209 */
[----:B------:R-:W-:Y:S02]  /*2510*/  @P1 SHF.R.U32.HI R9, RZ, 0x1, R9 ;  /* 0x00000001ff091819 */ /* 0x000fe40000011609 */
[C---:B---3--:R-:W-:Y:S02]  /*2520*/  @P1 SHF.L.U32 R11, R2.reuse, R25, RZ ;  /* 0x00000019020b1219 */ /* 0x048fe400000006ff */
[----:B------:R-:W-:Y:S02]  /*2530*/  @P1 SHF.R.U64 R6, R7, R0, R9 ;  /* 0x0000000007061219 */ /* 0x000fe40000001209 */
[--C-:B------:R-:W-:Y:S02]  /*2540*/  @P1 SHF.R.U32.HI R15, RZ, 0x1, R3.reuse ;  /* 0x00000001ff0f1819 */ /* 0x100fe40000011603 */
[----:B------:R-:W-:-:S02]  /*2550*/  @P1 SHF.R.U64 R13, R2, 0x1, R3 ;  /* 0x00000001020d1819 */ /* 0x000fc40000001203 */
[-C--:B------:R-:W-:Y:S02]  /*2560*/  @P1 SHF.L.U64.HI R8, R2, R25.reuse, R3 ;  /* 0x0000001902081219 */ /* 0x080fe40000010203 */
[----:B------:R-:W-:Y:S02]  /*2570*/  @P1 SHF.R.U32.HI R7, RZ, R0, R9 ;  /* 0x00000000ff071219 */ /* 0x000fe40000011609 */
[----:B------:R-:W-:Y:S02]  /*2580*/  @P1 LOP3.LUT R2, R11, R6, RZ, 0xfc, !PT ;  /* 0x000000060b021212 */ /* 0x000fe400078efcff */
[----:B----4-:R-:W-:Y:S02]  /*2590*/  @P1 SHF.L.U32 R9, R4, R25, RZ ;  /* 0x0000001904091219 */ /* 0x010fe400000006ff */
[----:B------:R-:W-:Y:S02]  /*25a0*/  @P1 SHF.R.U64 R12, R13, R0, R15 ;  /* 0x000000000d0c1219 */ /* 0x000fe4000000120f */
[----:B------:R-:W-:Y:S01]  /*25b0*/  @P1 LOP3.LUT R3, R8, R7, RZ, 0xfc, !PT ;  /* 0x0000000708031212 */ /* 0x000fe200078efcff */
[----:B------:R-:W-:Y:S01]  /*25c0*/  IMAD.SHL.U32 R8, R2, 0x4, RZ ;  /* 0x0000000402087824 */ /* 0x000fe200078e00ff */
[----:B------:R-:W-:-:S02]  /*25d0*/  @P1 SHF.L.U64.HI R25, R4, R25, R5 ;  /* 0x0000001904191219 */ /* 0x000fc40000010205 */
[----:B------:R-:W-:Y:S02]  /*25e0*/  @P1 LOP3.LUT R4, R9, R12, RZ, 0xfc, !PT ;  /* 0x0000000c09041212 */ /* 0x000fe400078efcff */
[----:B------:R-:W-:Y:S02]  /*25f0*/  @P1 SHF.R.U32.HI R0, RZ, R0, R15 ;  /* 0x00000000ff001219 */ /* 0x000fe4000001160f */
[----:B------:R-:W-:Y:S02]  /*2600*/  SHF.L.U64.HI R9, R2, 0x2, R3 ;  /* 0x0000000202097819 */ /* 0x000fe40000010203 */
[----:B------:R-:W-:Y:S02]  /*2610*/  @P1 LOP3.LUT R5, R25, R0, RZ, 0xfc, !PT ;  /* 0x0000000019051212 */ /* 0x000fe400078efcff */
[----:B------:R-:W-:Y:S02]  /*2620*/  SHF.L.W.U32.HI R3, R3, 0x2, R4 ;  /* 0x0000000203037819 */ /* 0x000fe40000010e04 */
[----:B------:R-:W-:-:S02]  /*2630*/  IADD3 RZ, P1, PT, RZ, -R8, RZ ;  /* 0x80000008ffff7210 */ /* 0x000fc40007f3e0ff */
[----:B------:R-:W-:Y:S02]  /*2640*/  LOP3.LUT R0, RZ, R9, RZ, 0x33, !PT ;  /* 0x00000009ff007212 */ /* 0x000fe400078e33ff */
[----:B------:R-:W-:Y:S02]  /*2650*/  SHF.L.W.U32.HI R4, R4, 0x2, R5 ;  /* 0x0000000204047819 */ /* 0x000fe40000010e05 */
[----:B------:R-:W-:Y:S02]  /*2660*/  LOP3.LUT R2, RZ, R3, RZ, 0x33, !PT ;  /* 0x00000003ff027212 */ /* 0x000fe400078e33ff */
[----:B------:R-:W-:Y:S02]  /*2670*/  IADD3.X R6, P1, PT, RZ, R0, RZ, P1, !PT ;  /* 0x00000000ff067210 */ /* 0x000fe40000f3e4ff */
[----:B------:R-:W-:Y:S02]  /*2680*/  LOP3.LUT R7, RZ, R4, RZ, 0x33, !PT ;  /* 0x00000004ff077212 */ /* 0x000fe400078e33ff */
[----:B------:R-:W-:-:S02]  /*2690*/  IADD3.X R0, P2, PT, RZ, R2, RZ, P1, !PT ;  /* 0x00000002ff007210 */ /* 0x000fc40000f5e4ff */
[----:B------:R-:W-:-:S03]  /*26a0*/  ISETP.GT.U32.AND P3, PT, R3, -0x1, PT ;  /* 0xffffffff0300780c */ /* 0x000fc60003f64070 */
[----:B------:R-:W-:Y:S01]  /*26b0*/  IMAD.X R7, RZ, RZ, R7, P2 ;  /* 0x000000ffff077224 */ /* 0x000fe200010e0607 */
[----:B------:R-:W-:-:S04]  /*26c0*/  ISETP.GT.AND.EX P1, PT, R4, -0x1, PT, P3 ;  /* 0xffffffff0400780c */ /* 0x000fc80003f24330 */
[----:B------:R-:W-:Y:S02]  /*26d0*/  SEL R2, R4, R7, P1 ;  /* 0x0000000704027207 */ /* 0x000fe40000800000 */
[----:B------:R-:W-:Y:S02]  /*26e0*/  SEL R13, R3, R0, P1 ;  /* 0x00000000030d7207 */ /* 0x000fe40000800000 */
[----:B------:R-:W-:Y:S02]  /*26f0*/  ISETP.NE.U32.AND P2, PT, R2, RZ, PT ;  /* 0x000000ff0200720c */ /* 0x000fe40003f45070 */
[----:B------:R-:W-:Y:S02]  /*2700*/  SEL R9, R9, R6, P1 ;  /* 0x0000000609097207 */ /* 0x000fe40000800000 */
[----:B------:R-:W-:Y:S01]  /*2710*/  SEL R3, R13, R2, !P2 ;  /* 0x000000020d037207 */ /* 0x000fe20005000000 */
[----:B------:R-:W-:-:S05]  /*2720*/  @!P1 IMAD.MOV R8, RZ, RZ, -R8 ;  /* 0x000000ffff089224 */ /* 0x000fca00078e0a08 */
[----:B------:R-:W1:Y:S02]  /*2730*/  FLO.U32 R3, R3 ;  /* 0x0000000300037300 */ /* 0x000e6400000e0000 */
[C---:B-1----:R-:W-:Y:S02]  /*2740*/  IADD3 R7, PT, PT, -R3.reuse, 0x1f, RZ ;  /* 0x0000001f03077810 */ /* 0x042fe40007ffe1ff */
[----:B------:R-:W-:-:S03]  /*2750*/  IADD3 R0, PT, PT, -R3, 0x3f, RZ ;  /* 0x0000003f03007810 */ /* 0x000fc60007ffe1ff */
[----:B------:R-:W-:-:S05]  /*2760*/  @P2 IMAD.MOV R0, RZ, RZ, R7 ;  /* 0x000000ffff002224 */ /* 0x000fca00078e0207 */
[----:B------:R-:W-:-:S13]  /*2770*/  ISETP.NE.AND P2, PT, R0, RZ, PT ;  /* 0x000000ff0000720c */ /* 0x000fda0003f45270 */
[----:B0-----:R-:W-:Y:S05]  /*2780*/  @!P2 BRA `(.L_x_37) ;  /* 0x000000000028a947 */ /* 0x001fea0003800000 */
[--C-:B------:R-:W-:Y:S02]  /*2790*/  SHF.R.U64 R7, R8, 0x1, R9.reuse ;  /* 0x0000000108077819 */ /* 0x100fe40000001209 */
[C---:B------:R-:W-:Y:S02]  /*27a0*/  LOP3.LUT R3, R0.reuse, 0x3f, RZ, 0xc0, !PT ;  /* 0x0000003f00037812 */ /* 0x040fe400078ec0ff */
[----:B------:R-:W-:Y:S02]  /*27b0*/  SHF.R.U32.HI R9, RZ, 0x1, R9 ;  /* 0x00000001ff097819 */ /* 0x000fe40000011609 */
[----:B------:R-:W-:Y:S02]  /*27c0*/  LOP3.LUT R6, R0, 0x3f, RZ, 0xc, !PT ;  /* 0x0000003f00067812 */ /* 0x000fe400078e0cff */
[CC--:B------:R-:W-:Y:S02]  /*27d0*/  SHF.L.U64.HI R11, R13.reuse, R3.reuse, R2 ;  /* 0x000000030d0b7219 */ /* 0x0c0fe40000010202 */
[----:B------:R-:W-:-:S02]  /*27e0*/  SHF.L.U32 R3, R13, R3, RZ ;  /* 0x000000030d037219 */ /* 0x000fc400000006ff */
[-CC-:B------:R-:W-:Y:S02]  /*27f0*/  SHF.R.U64 R2, R7, R6.reuse, R9.reuse ;  /* 0x0000000607027219 */ /* 0x180fe40000001209 */
[----:B------:R-:W-:Y:S02]  /*2800*/  SHF.R.U32.HI R6, RZ, R6, R9 ;  /* 0x00000006ff067219 */ /* 0x000fe40000011609 */
[----:B------:R-:W-:Y:S02]  /*2810*/  LOP3.LUT R13, R3, R2, RZ, 0xfc, !PT ;  /* 0x00000002030d7212 */ /* 0x000fe400078efcff */
[----:B------:R-:W-:-:S07]  /*2820*/  LOP3.LUT R2, R11, R6, RZ, 0xfc, !PT ;  /* 0x000000060b027212 */ /* 0x000fce00078efcff */
.L_x_37:
[----:B------:R-:W-:Y:S01]  /*2830*/  IMAD.WIDE.U32 R8, R13, 0x2168c235, RZ ;  /* 0x2168c2350d087825 */ /* 0x000fe200078e00ff */
[----:B------:R-:W-:-:S03]  /*2840*/  SHF.R.U32.HI R5, RZ, 0x1e, R5 ;  /* 0x0000001eff057819 */ /* 0x000fc60000011605 */
[----:B------:R-:W-:Y:S01]  /*2850*/  IMAD.MOV.U32 R6, RZ, RZ, R9 ;  /* 0x000000ffff067224 */ /* 0x000fe200078e0009 */
[----:B------:R-:W-:Y:S01]  /*2860*/  IADD3 RZ, P2, PT, R8, R8, RZ ;  /* 0x0000000808ff7210 */ /* 0x000fe20007f5e0ff */
[----:B------:R-:W-:Y:S01]  /*2870*/  IMAD.MOV.U32 R7, RZ, RZ, RZ ;  /* 0x000000ffff077224 */ /* 0x000fe200078e00ff */
[----:B------:R-:W-:Y:S01]  /*2880*/  LEA.HI R4, R4, R5, RZ, 0x1 ;  /* 0x0000000504047211 */ /* 0x000fe200078f08ff */
[----:B------:R-:W-:-:S04]  /*2890*/  IMAD.HI.U32 R3, R2, -0x36f0255e, RZ ;  /* 0xc90fdaa202037827 */ /* 0x000fc800078e00ff */
[----:B------:R-:W-:-:S04]  /*28a0*/  IMAD.WIDE.U32 R6, R13, -0x36f0255e, R6 ;  /* 0xc90fdaa20d067825 */ /* 0x000fc800078e0006 */
[C---:B------:R-:W-:Y:S02]  /*28b0*/  IMAD R9, R2.reuse, -0x36f0255e, RZ ;  /* 0xc90fdaa202097824 */ /* 0x040fe400078e02ff */
[----:B------:R-:W-:-:S04]  /*28c0*/  IMAD.WIDE.U32 R6, P3, R2, 0x2168c235, R6 ;  /* 0x2168c23502067825 */ /* 0x000fc80007860006 */
[----:B------:R-:W-:Y:S01]  /*28d0*/  IMAD.X R2, RZ, RZ, R3, P3 ;  /* 0x000000ffff027224 */ /* 0x000fe200018e0603 */
[----:B------:R-:W-:Y:S02]  /*28e0*/  IADD3 R3, P3, PT, R9, R7, RZ ;  /* 0x0000000709037210 */ /* 0x000fe40007f7e0ff */
[----:B------:R-:W-:Y:S02]  /*28f0*/  IADD3.X RZ, P2, PT, R6, R6, RZ, P2, !PT ;  /* 0x0000000606ff7210 */ /* 0x000fe4000175e4ff */
[C---:B------:R-:W-:Y:S01]  /*2900*/  ISETP.GT.U32.AND P4, PT, R3.reuse, RZ, PT ;  /* 0x000000ff0300720c */ /* 0x040fe20003f84070 */
[----:B------:R-:W-:Y:S01]  /*2910*/  IMAD.X R2, RZ, RZ, R2, P3 ;  /* 0x000000ffff027224 */ /* 0x000fe200018e0602 */
[----:B------:R-:W-:-:S04]  /*2920*/  IADD3.X R6, P3, PT, R3, R3, RZ, P2, !PT ;  /* 0x0000000303067210 */ /* 0x000fc8000177e4ff */
[C---:B------:R-:W-:Y:S01]  /*2930*/  ISETP.GT.AND.EX P2, PT, R2.reuse, RZ, PT, P4 ;  /* 0x000000ff0200720c */ /* 0x040fe20003f44340 */
[----:B------:R-:W-:-:S03]  /*2940*/  IMAD.X R7, R2, 0x1, R2, P3 ;  /* 0x0000000102077824 */ /* 0x000fc600018e0602 */
[----:B------:R-:W-:Y:S02]  /*2950*/  SEL R6, R6, R3, P2 ;  /* 0x0000000306067207 */ /* 0x000fe40001000000 */
[----:B------:R-:W-:Y:S02]  /*2960*/  SEL R3, R7, R2, P2 ;  /* 0x0000000207037207 */ /* 0x000fe40001000000 */
[----:B------:R-:W-:Y:S02]  /*2970*/  IADD3 R2, P3, PT, R6, 0x1, RZ ;  /* 0x0000000106027810 */ /* 0x000fe40007f7e0ff */
[----:B------:R-:W-:Y:S02]  /*2980*/  SEL R7, RZ, 0xffffffff, !P2 ;  /* 0xffffffffff077807 */ /* 0x000fe40005000000 */
[----:B------:R-:W-:Y:S01]  /*2990*/  LOP3.LUT P2, R21, R21, 0x80000000, RZ, 0xc0, !PT ;  /* 0x8000000015157812 */ /* 0x000fe2000784c0ff */
[----:B------:R-:W-:Y:S02]  /*29a0*/  IMAD.X R3, RZ, RZ, R3, P3 ;  /* 0x000000ffff037224 */ /* 0x000fe400018e0603 */
[----:B------:R-:W-:Y:S01]  /*29b0*/  IMAD.IADD R0, R7, 0x1, -R0 ;  /* 0x0000000107007824 */ /* 0x000fe200078e0a00 */
[----:B------:R-:W-:-:S02]  /*29c0*/  @!P1 LOP3.LUT R21, R21, 0x80000000, RZ, 0x3c, !PT ;  /* 0x8000000015159812 */ /* 0x000fc400078e3cff */
[----:B------:R-:W-:Y:S01]  /*29d0*/  SHF.R.U64 R2, R2, 0xa, R3 ;  /* 0x0000000a02027819 */ /* 0x000fe20000001203 */
[----:B------:R-:W-:-:S03]  /*29e0*/  IMAD.SHL.U32 R0, R0, 0x100000, RZ ;  /* 0x0010000000007824 */ /* 0x000fc600078e00ff */
[----:B------:R-:W-:-:S03]  /*29f0*/  IADD3 R2, P3, PT, R2, 0x1, RZ ;  /* 0x0000000102027810 */ /* 0x000fc60007f7e0ff */
[----:B------:R-:W-:Y:S01]  /*2a00*/  @P2 IMAD.MOV R4, RZ, RZ, -R4 ;  /* 0x000000ffff042224 */ /* 0x000fe200078e0a04 */
[----:B------:R-:W-:-:S04]  /*2a10*/  LEA.HI.X R3, R3, RZ, RZ, 0x16, P3 ;  /* 0x000000ff03037211 */ /* 0x000fc800018fb4ff */
[--C-:B------:R-:W-:Y:S02]  /*2a20*/  SHF.R.U64 R2, R2, 0x1, R3.reuse ;  /* 0x0000000102027819 */ /* 0x100fe40000001203 */
[----:B------:R-:W-:Y:S02]  /*2a30*/  SHF.R.U32.HI R3, RZ, 0x1, R3 ;  /* 0x00000001ff037819 */ /* 0x000fe40000011603 */
[----:B------:R-:W-:-:S04]  /*2a40*/  IADD3 R9, P3, P4, RZ, RZ, R2 ;  /* 0x000000ffff097210 */ /* 0x000fc80007c7e002 */
[----:B------:R-:W-:-:S04]  /*2a50*/  IADD3.X R0, PT, PT, R0, 0x3fe00000, R3, P3, P4 ;  /* 0x3fe0000000007810 */ /* 0x000fc80001fe8403 */
[----:B------:R-:W-:-:S07]  /*2a60*/  LOP3.LUT R21, R0, R21, RZ, 0xfc, !PT ;  /* 0x0000001500157212 */ /* 0x000fce00078efcff */
.L_x_34:
[----:B------:R-:W-:Y:S02]  /*2a70*/  IMAD.MOV.U32 R11, RZ, RZ, 0x0 ;  /* 0x00000000ff0b7424 */ /* 0x000fe400078e00ff */
[----:B------:R-:W-:Y:S02]  /*2a80*/  IMAD.MOV.U32 R6, RZ, RZ, R9 ;  /* 0x000000ffff067224 */ /* 0x000fe400078e0009 */
[----:B------:R-:W-:Y:S01]  /*2a90*/  IMAD.MOV.U32 R7, RZ, RZ, R21 ;  /* 0x000000ffff077224 */ /* 0x000fe200078e0015 */
[----:B------:R-:W-:Y:S06]  /*2aa0*/  RET.REL.NODEC R10 `(_Z16kernelFuncDoublePd) ;  /* 0xffffffd40a547950 */ /* 0x000fec0003c3ffff */
.L_x_38:
        /* <DEDUP_REMOVED lines=13> */
.L_x_40:


//--------------------- .nv.global.init           --------------------------
	.section	.nv.global.init,"aw",@progbits
	.align	8
.nv.global.init:
	.type		__cudart_i2opi_d,@object
	.size		__cudart_i2opi_d,(__cudart_i2opi_f - __cudart_i2opi_d)
__cudart_i2opi_d:
        /*0000*/ 	.byte	0x08, 0x5d, 0x8d, 0x1f, 0xb1, 0x5f, 0xfb, 0x6b, 0xea, 0x92, 0x52, 0x8a, 0xf7, 0x39, 0x07, 0x3d
        /* <DEDUP_REMOVED lines=8> */
	.type		__cudart_i2opi_f,@object
	.size		__cudart_i2opi_f,(.L_0 - __cudart_i2opi_f)
__cudart_i2opi_f:
        /*0090*/ 	.byte	0x41, 0x90, 0x43, 0x3c, 0x99, 0x95, 0x62, 0xdb, 0xc0, 0xdd, 0x34, 0xf5, 0xd1, 0x57, 0x27, 0xfc
        /*00a0*/ 	.byte	0x29, 0x15, 0x44, 0x4e, 0x6e, 0x83, 0xf9, 0xa2
.L_0:


//--------------------- .nv.shared.reserved.0     --------------------------
	.section	.nv.shared.reserved.0,"aw",@nobits
	.weak		__nv_reservedSMEM_offset_0_alias
	.size		__nv_reservedSMEM_offset_0_alias, 0, 64
	.other		__nv_reservedSMEM_offset_0_alias,@"STO_CUDA_RESERVED_SHARED STV_DEFAULT"
__nv_reservedSMEM_offset_0_alias:
	.zero		0
	.zero		64


//--------------------- .nv.constant0._Z14kernelFuncSIMDv --------------------------
	.section	.nv.constant0._Z14kernelFuncSIMDv,"a",@progbits
	.sectionflags	@""
	.align	4
.nv.constant0._Z14kernelFuncSIMDv:
	.zero		896


//--------------------- .nv.constant0._Z13kernelFuncIntv --------------------------
	.section	.nv.constant0._Z13kernelFuncIntv,"a",@progbits
	.sectionflags	@""
	.align	4
.nv.constant0._Z13kernelFuncIntv:
	.zero		896


//--------------------- .nv.constant0._Z15kernelFuncHalf2v --------------------------
	.section	.nv.constant0._Z15kernelFuncHalf2v,"a",@progbits
	.sectionflags	@""
	.align	4
.nv.constant0._Z15kernelFuncHalf2v:
	.zero		896


//--------------------- .nv.constant0._Z14kernelFuncHalfv --------------------------
	.section	.nv.constant0._Z14kernelFuncHalfv,"a",@progbits
	.sectionflags	@""
	.align	4
.nv.constant0._Z14kernelFuncHalfv:
	.zero		896


//--------------------- .nv.constant0._Z15kernelFuncFloatPf --------------------------
	.section	.nv.constant0._Z15kernelFuncFloatPf,"a",@progbits
	.sectionflags	@""
	.align	4
.nv.constant0._Z15kernelFuncFloatPf:
	.zero		904


//--------------------- .nv.constant0._Z16kernelFuncDoublePd --------------------------
	.section	.nv.constant0._Z16kernelFuncDoublePd,"a",@progbits
	.sectionflags	@""
	.align	4
.nv.constant0._Z16kernelFuncDoublePd:
	.zero		904


//--------------------- SYMBOLS --------------------------

	.type		.nv.reservedSmem.offset0,@object
	.size		.nv.reservedSmem.offset0,0x4
